// auto-generated by cutlass_sweep.gemm — config: {"arch": "sm_90", "cluster_m": 2, "cluster_n": 1, "dtype": "e4m3", "dtype_b": "e4m3", "layout": "nt", "stages": 0, "tile_k": 64, "tile_m": 64, "tile_n": 512}
#include "cutlass/cutlass.h"
#include "cutlass/gemm/collective/collective_builder.hpp"
#include "cutlass/gemm/device/gemm_universal_adapter.h"
#include "cutlass/gemm/kernel/gemm_universal.hpp"
#include "cutlass/epilogue/collective/collective_builder.hpp"

using ElemA = cutlass::float_e4m3_t;
using ElemB = cutlass::float_e4m3_t;
using ElemCD = cutlass::float_e4m3_t;
using Acc  = float;
using TileShape    = cute::Shape<cute::_64, cute::_512, cute::_64>;
using ClusterShape = cute::Shape<cute::_2, cute::_1, cute::_1>;

using CollectiveEpilogue = typename cutlass::epilogue::collective::CollectiveBuilder<
    cutlass::arch::Sm90, cutlass::arch::OpClassTensorOp,
    TileShape, ClusterShape,
    cutlass::epilogue::collective::EpilogueTileAuto,
    Acc, Acc,
    ElemCD, cutlass::layout::RowMajor, 128 / cutlass::sizeof_bits<ElemCD>::value,
    ElemCD, cutlass::layout::RowMajor, 128 / cutlass::sizeof_bits<ElemCD>::value,
    cutlass::epilogue::collective::EpilogueScheduleAuto
  >::CollectiveOp;

using CollectiveMainloop = typename cutlass::gemm::collective::CollectiveBuilder<
    cutlass::arch::Sm90, cutlass::arch::OpClassTensorOp,
    ElemA, cutlass::layout::RowMajor, 128 / cutlass::sizeof_bits<ElemA>::value,
    ElemB, cutlass::layout::ColumnMajor, 128 / cutlass::sizeof_bits<ElemB>::value,
    Acc,
    TileShape, ClusterShape,
    cutlass::gemm::collective::StageCountAutoCarveout<static_cast<int>(sizeof(typename CollectiveEpilogue::SharedStorage))>,
    cutlass::gemm::collective::KernelScheduleAuto
  >::CollectiveOp;

using GemmKernel = cutlass::gemm::kernel::GemmUniversal<
    cute::Shape<int,int,int,int>,
    CollectiveMainloop,
    CollectiveEpilogue
>;
using Gemm = cutlass::gemm::device::GemmUniversalAdapter<GemmKernel>;

// Force the device kernel symbol into the cubin without needing a host main.
auto* _anchor = &cutlass::device_kernel<GemmKernel>;


// ===== COMPILED SASS (sm_90a) =====

	.target	sm_90a

	.elftype	@"ET_EXEC"


//--------------------- .note.nv.tkinfo           --------------------------
	.section	.note.nv.tkinfo,"",@"SHT_NOTE"
	.sectionflags	@"SHF_NOTE_NV_TKINFO"
	.tkinfo
        /*0018*/ 	.word	0x00000002
        /*0030*/ 	.string	""
        /*0030*/ 	.string	"ptxas"
        /*0030*/ 	.string	"Cuda compilation tools, release 13.0, V13.0.88"
        /*0030*/ 	.string	"Build cuda_13.0.r13.0/compiler.36424714_0"
        /*0030*/ 	.string	"-arch sm_90a -m 64 "



//--------------------- .note.nv.cuinfo           --------------------------
	.section	.note.nv.cuinfo,"",@"SHT_NOTE"
	.sectionflags	@"SHF_NOTE_NV_CUINFO"
        /*0018*/ 	.short	0x0002
        /*001a*/ 	.short	0x005a
        /*001c*/ 	.short	0x0082
	.zero		2


//--------------------- .nv.info                  --------------------------
	.section	.nv.info,"",@"SHT_CUDA_INFO"
	.align	4


	//----- nvinfo : EIATTR_REGCOUNT
	.align		4
        /*0000*/ 	.byte	0x04, 0x2f
        /*0002*/ 	.short	(.L_12 - .L_11)
	.align		4
.L_11:
        /*0004*/ 	.word	index@(_ZN7cutlass13device_kernelINS_4gemm6kernel13GemmUniversalIN4cute5tupleIJiiiiEEENS1_10collective13CollectiveMmaINS1_37MainloopSm90TmaGmmaWarpSpecializedFP8ILi6ENS5_IJNS4_1CILi2EEENSA_ILi1EEESC_EEENS1_32KernelTmaWarpSpecializedPingpongEEENS5_IJNSA_ILi64EEENSA_ILi512EEESG_EEENS_12float_e4m3_tENS5_IJlSC_lEEESJ_SK_NS4_8TiledMMAINS4_8MMA_AtomIJNS4_4SM904GMMA31MMA_64x256x32_F32E4M3E4M3_SS_TNILNSO_7ScaleInE1ELSQ_1EEEEEENS4_6LayoutINS5_IJSC_SC_SC_EEENS5_IJNSA_ILi0EEESV_SV_EEEEENS5_IJNS4_10UnderscoreESY_SY_EEEEENS4_13SM90_TMA_LOADENS4_14ComposedLayoutINS4_7SwizzleILi2ELi4ELi3EEENS4_18smem_ptr_flag_bitsILi8EEENST_INS5_IJNSA_ILi8EEESG_EEENS5_IJSG_SC_EEEEEEEvNS4_8identityENS4_23SM90_TMA_LOAD_MULTICASTES1B_vS1C_EENS_8epilogue10collective6detail29Sm90TmaWarpSpecializedAdapterINS1G_15DefaultEpilogueISJ_SK_SK_NS1F_6thread17LinearCombinationISJ_Li1EffLNS1K_9ScaleType4KindE0ELNS_15FloatRoundStyleE2ESJ_EENS1_15EpilogueDefaultEEEEEvvEEEEvNT_6ParamsE)
        /*0008*/ 	.word	0x000000a8


	//----- nvinfo : EIATTR_FRAME_SIZE
	.align		4
.L_12:
        /*000c*/ 	.byte	0x04, 0x11
        /*000e*/ 	.short	(.L_14 - .L_13)
	.align		4
.L_13:
        /*0010*/ 	.word	index@(_ZN7cutlass13device_kernelINS_4gemm6kernel13GemmUniversalIN4cute5tupleIJiiiiEEENS1_10collective13CollectiveMmaINS1_37MainloopSm90TmaGmmaWarpSpecializedFP8ILi6ENS5_IJNS4_1CILi2EEENSA_ILi1EEESC_EEENS1_32KernelTmaWarpSpecializedPingpongEEENS5_IJNSA_ILi64EEENSA_ILi512EEESG_EEENS_12float_e4m3_tENS5_IJlSC_lEEESJ_SK_NS4_8TiledMMAINS4_8MMA_AtomIJNS4_4SM904GMMA31MMA_64x256x32_F32E4M3E4M3_SS_TNILNSO_7ScaleInE1ELSQ_1EEEEEENS4_6LayoutINS5_IJSC_SC_SC_EEENS5_IJNSA_ILi0EEESV_SV_EEEEENS5_IJNS4_10UnderscoreESY_SY_EEEEENS4_13SM90_TMA_LOADENS4_14ComposedLayoutINS4_7SwizzleILi2ELi4ELi3EEENS4_18smem_ptr_flag_bitsILi8EEENST_INS5_IJNSA_ILi8EEESG_EEENS5_IJSG_SC_EEEEEEEvNS4_8identityENS4_23SM90_TMA_LOAD_MULTICASTES1B_vS1C_EENS_8epilogue10collective6detail29Sm90TmaWarpSpecializedAdapterINS1G_15DefaultEpilogueISJ_SK_SK_NS1F_6thread17LinearCombinationISJ_Li1EffLNS1K_9ScaleType4KindE0ELNS_15FloatRoundStyleE2ESJ_EENS1_15EpilogueDefaultEEEEEvvEEEEvNT_6ParamsE)
        /*0014*/ 	.word	0x00000888


	//----- nvinfo : EIATTR_MIN_STACK_SIZE
	.align		4
.L_14:
        /*0018*/ 	.byte	0x04, 0x12
        /*001a*/ 	.short	(.L_16 - .L_15)
	.align		4
.L_15:
        /*001c*/ 	.word	index@(_ZN7cutlass13device_kernelINS_4gemm6kernel13GemmUniversalIN4cute5tupleIJiiiiEEENS1_10collective13CollectiveMmaINS1_37MainloopSm90TmaGmmaWarpSpecializedFP8ILi6ENS5_IJNS4_1CILi2EEENSA_ILi1EEESC_EEENS1_32KernelTmaWarpSpecializedPingpongEEENS5_IJNSA_ILi64EEENSA_ILi512EEESG_EEENS_12float_e4m3_tENS5_IJlSC_lEEESJ_SK_NS4_8TiledMMAINS4_8MMA_AtomIJNS4_4SM904GMMA31MMA_64x256x32_F32E4M3E4M3_SS_TNILNSO_7ScaleInE1ELSQ_1EEEEEENS4_6LayoutINS5_IJSC_SC_SC_EEENS5_IJNSA_ILi0EEESV_SV_EEEEENS5_IJNS4_10UnderscoreESY_SY_EEEEENS4_13SM90_TMA_LOADENS4_14ComposedLayoutINS4_7SwizzleILi2ELi4ELi3EEENS4_18smem_ptr_flag_bitsILi8EEENST_INS5_IJNSA_ILi8EEESG_EEENS5_IJSG_SC_EEEEEEEvNS4_8identityENS4_23SM90_TMA_LOAD_MULTICASTES1B_vS1C_EENS_8epilogue10collective6detail29Sm90TmaWarpSpecializedAdapterINS1G_15DefaultEpilogueISJ_SK_SK_NS1F_6thread17LinearCombinationISJ_Li1EffLNS1K_9ScaleType4KindE0ELNS_15FloatRoundStyleE2ESJ_EENS1_15EpilogueDefaultEEEEEvvEEEEvNT_6ParamsE)
        /*0020*/ 	.word	0x00000888
.L_16:


//--------------------- .nv.compat                --------------------------
	.section	.nv.compat,"",@"SHT_CUDA_COMPAT_INFO"
	.align	4
        /*0000*/ 	.byte	0x02, 0x09, 0x01, 0x00, 0x02, 0x02, 0x04, 0x00, 0x02, 0x05, 0x05, 0x00, 0x03, 0x07, 0x01, 0x01
        /*0010*/ 	.byte	0x02, 0x03, 0x01, 0x00, 0x02, 0x06, 0x01, 0x00, 0x04, 0x0b, 0x08, 0x00, 0x00, 0x00, 0x00, 0x00
        /*0020*/ 	.byte	0x00, 0x00, 0x00, 0x00


//--------------------- .nv.info._ZN7cutlass13device_kernelINS_4gemm6kernel13GemmUniversalIN4cute5tupleIJiiiiEEENS1_10collective13CollectiveMmaINS1_37MainloopSm90TmaGmmaWarpSpecializedFP8ILi6ENS5_IJNS4_1CILi2EEENSA_ILi1EEESC_EEENS1_32KernelTmaWarpSpecializedPingpongEEENS5_IJNSA_ILi64EEENSA_ILi512EEESG_EEENS_12float_e4m3_tENS5_IJlSC_lEEESJ_SK_NS4_8TiledMMAINS4_8MMA_AtomIJNS4_4SM904GMMA31MMA_64x256x32_F32E4M3E4M3_SS_TNILNSO_7ScaleInE1ELSQ_1EEEEEENS4_6LayoutINS5_IJSC_SC_SC_EEENS5_IJNSA_ILi0EEESV_SV_EEEEENS5_IJNS4_10UnderscoreESY_SY_EEEEENS4_13SM90_TMA_LOADENS4_14ComposedLayoutINS4_7SwizzleILi2ELi4ELi3EEENS4_18smem_ptr_flag_bitsILi8EEENST_INS5_IJNSA_ILi8EEESG_EEENS5_IJSG_SC_EEEEEEEvNS4_8identityENS4_23SM90_TMA_LOAD_MULTICASTES1B_vS1C_EENS_8epilogue10collective6detail29Sm90TmaWarpSpecializedAdapterINS1G_15DefaultEpilogueISJ_SK_SK_NS1F_6thread17LinearCombinationISJ_Li1EffLNS1K_9ScaleType4KindE0ELNS_15FloatRoundStyleE2ESJ_EENS1_15EpilogueDefaultEEEEEvvEEEEvNT_6ParamsE --------------------------
	.section	.nv.info._ZN7cutlass13device_kernelINS_4gemm6kernel13GemmUniversalIN4cute5tupleIJiiiiEEENS1_10collective13CollectiveMmaINS1_37MainloopSm90TmaGmmaWarpSpecializedFP8ILi6ENS5_IJNS4_1CILi2EEENSA_ILi1EEESC_EEENS1_32KernelTmaWarpSpecializedPingpongEEENS5_IJNSA_ILi64EEENSA_ILi512EEESG_EEENS_12float_e4m3_tENS5_IJlSC_lEEESJ_SK_NS4_8TiledMMAINS4_8MMA_AtomIJNS4_4SM904GMMA31MMA_64x256x32_F32E4M3E4M3_SS_TNILNSO_7ScaleInE1ELSQ_1EEEEEENS4_6LayoutINS5_IJSC_SC_SC_EEENS5_IJNSA_ILi0EEESV_SV_EEEEENS5_IJNS4_10UnderscoreESY_SY_EEEEENS4_13SM90_TMA_LOADENS4_14ComposedLayoutINS4_7SwizzleILi2ELi4ELi3EEENS4_18smem_ptr_flag_bitsILi8EEENST_INS5_IJNSA_ILi8EEESG_EEENS5_IJSG_SC_EEEEEEEvNS4_8identityENS4_23SM90_TMA_LOAD_MULTICASTES1B_vS1C_EENS_8epilogue10collective6detail29Sm90TmaWarpSpecializedAdapterINS1G_15DefaultEpilogueISJ_SK_SK_NS1F_6thread17LinearCombinationISJ_Li1EffLNS1K_9ScaleType4KindE0ELNS_15FloatRoundStyleE2ESJ_EENS1_15EpilogueDefaultEEEEEvvEEEEvNT_6ParamsE,"",@"SHT_CUDA_INFO"
	.sectionflags	@""
	.align	4


	//----- nvinfo : EIATTR_CUDA_API_VERSION
	.align		4
        /*0000*/ 	.byte	0x04, 0x37
        /*0002*/ 	.short	(.L_18 - .L_17)
.L_17:
        /*0004*/ 	.word	0x00000082


	//----- nvinfo : EIATTR_KPARAM_INFO
	.align		4
.L_18:
        /*0008*/ 	.byte	0x04, 0x17
        /*000a*/ 	.short	(.L_20 - .L_19)
.L_19:
        /*000c*/ 	.word	0x00000000
        /*0010*/ 	.short	0x0000
        /*0012*/ 	.short	0x0070
        /*0014*/ 	.byte	0x00, 0xf0, 0x01, 0x10


	//----- nvinfo : EIATTR_SPARSE_MMA_MASK
	.align		4
.L_20:
        /*0018*/ 	.byte	0x03, 0x50
        /*001a*/ 	.short	0x0000


	//----- nvinfo : EIATTR_MAXREG_COUNT
	.align		4
        /*001c*/ 	.byte	0x03, 0x1b
        /*001e*/ 	.short	0x00a8


	//----- nvinfo : EIATTR_NUM_BARRIERS
	.align		4
        /*0020*/ 	.byte	0x02, 0x4c
        /*0022*/ 	.byte	0x01
	.zero		1


	//----- nvinfo : EIATTR_ANNOTATIONS
	.align		4
        /*0024*/ 	.byte	0x04, 0x55
        /*0026*/ 	.short	(.L_22 - .L_21)


	//   ....[0]....
.L_21:
        /*0028*/ 	.word	0x00000001
        /*002c*/ 	.byte	0x50, 0x07, 0x00, 0x00, 0x01, 0x00, 0x00, 0x00, 0x50, 0x09, 0x00, 0x00, 0x01, 0x00, 0x00, 0x00
        /* <DEDUP_REMOVED lines=1593> */
        /*63cc*/ 	.byte	0x90, 0x62, 0x02, 0x00, 0x01, 0x00, 0x00, 0x00, 0xe0, 0x62, 0x02, 0x00


	//----- nvinfo : EIATTR_MERCURY_ISA_VERSION
	.align		4
.L_22:
        /*63d8*/ 	.byte	0x03, 0x5f
        /*63da*/ 	.short	0x0101


	//----- nvinfo : EIATTR_INT_WARP_WIDE_INSTR_OFFSETS
	.align		4
        /*63dc*/ 	.byte	0x04, 0x31
        /*63de*/ 	.short	(.L_24 - .L_23)


	//   ....[0]....
.L_23:
        /*63e0*/ 	.word	0x000005d0


	//   ....[1]....
        /*63e4*/ 	.word	0x00000650


	//   ....[2]....
        /*63e8*/ 	.word	0x00000660


	//   ....[3]....
        /*63ec*/ 	.word	0x00000670


	//   ....[4]....
        /*63f0*/ 	.word	0x000006c0


	//   ....[5]....
        /*63f4*/ 	.word	0x00000700


	//   ....[6]....
        /*63f8*/ 	.word	0x00000820


	//   ....[7]....
        /*63fc*/ 	.word	0x00000840


	//   ....[8]....
        /*6400*/ 	.word	0x00010fc0


	//----- nvinfo : EIATTR_COOP_GROUP_MASK_REGIDS
	.align		4
.L_24:
        /*6404*/ 	.byte	0x04, 0x29
        /*6406*/ 	.short	(.L_26 - .L_25)


	//   ....[0]....
.L_25:
        /*6408*/ 	.word	0xffffffff


	//   ....[1]....
        /*640c*/ 	.word	0xffffffff


	//   ....[2]....
        /*6410*/ 	.word	0xffffffff


	//   ....[3]....
        /*6414*/ 	.word	0xffffffff


	//   ....[4]....
        /*6418*/ 	.word	0xffffffff


	//   ....[5]....
        /*641c*/ 	.word	0xffffffff


	//   ....[6]....
        /*6420*/ 	.word	0xffffffff


	//----- nvinfo : EIATTR_COOP_GROUP_INSTR_OFFSETS
	.align		4
.L_26:
        /*6424*/ 	.byte	0x04, 0x28
        /*6426*/ 	.short	(.L_28 - .L_27)


	//   ....[0]....
.L_27:
        /*6428*/ 	.word	0x00000070


	//   ....[1]....
        /*642c*/ 	.word	0x00000090


	//   ....[2]....
        /*6430*/ 	.word	0x00000190


	//   ....[3]....
        /*6434*/ 	.word	0x000003f0


	//   ....[4]....
        /*6438*/ 	.word	0x00000430


	//   ....[5]....
        /*643c*/ 	.word	0x00000520


	//   ....[6]....
        /*6440*/ 	.word	0x000009e0


	//----- nvinfo : EIATTR_REG_RECONFIG
	.align		4
.L_28:
        /*6444*/ 	.byte	0x01, 0x54
	.zero		2


	//----- nvinfo : EIATTR_MBARRIER_INSTR_OFFSETS
	.align		4
        /*6448*/ 	.byte	0x04, 0x39
        /*644a*/ 	.short	(.L_30 - .L_29)


	//   ....[0]....
.L_29:
        /*644c*/ 	.word	0x00000310
        /*6450*/ 	.word	0x000000ff
        /*6454*/ 	.word	0x00000000
        /*6458*/ 	.short	0x0100
        /*645a*/ 	.byte	0x07
	.zero		1


	//   ....[1]....
        /*645c*/ 	.word	0x00000320
        /*6460*/ 	.word	0x000000ff
        /*6464*/ 	.word	0x00000030
        /*6468*/ 	.short	0x0100
        /*646a*/ 	.byte	0x07
	.zero		1


	//   ....[2]....
        /*646c*/ 	.word	0x00000330
        /*6470*/ 	.word	0x000000ff
        /*6474*/ 	.word	0x00000008
        /*6478*/ 	.short	0x0100
        /*647a*/ 	.byte	0x07
	.zero		1


	//   ....[3]....
        /*647c*/ 	.word	0x00000340
        /*6480*/ 	.word	0x000000ff
        /*6484*/ 	.word	0x00000038
        /*6488*/ 	.short	0x0100
        /*648a*/ 	.byte	0x07
	.zero		1


	//   ....[4]....
        /*648c*/ 	.word	0x00000350
        /*6490*/ 	.word	0x000000ff
        /*6494*/ 	.word	0x00000010
        /*6498*/ 	.short	0x0100
        /*649a*/ 	.byte	0x07
	.zero		1


	//   ....[5]....
        /*649c*/ 	.word	0x00000360
        /*64a0*/ 	.word	0x000000ff
        /*64a4*/ 	.word	0x00000040
        /*64a8*/ 	.short	0x0100
        /*64aa*/ 	.byte	0x07
	.zero		1


	//   ....[6]....
        /*64ac*/ 	.word	0x00000370
        /*64b0*/ 	.word	0x000000ff
        /*64b4*/ 	.word	0x00000018
        /*64b8*/ 	.short	0x0100
        /*64ba*/ 	.byte	0x07
	.zero		1


	//   ....[7]....
        /*64bc*/ 	.word	0x00000380
        /*64c0*/ 	.word	0x000000ff
        /*64c4*/ 	.word	0x00000048
        /*64c8*/ 	.short	0x0100
        /*64ca*/ 	.byte	0x07
	.zero		1


	//   ....[8]....
        /*64cc*/ 	.word	0x00000390
        /*64d0*/ 	.word	0x000000ff
        /*64d4*/ 	.word	0x00000020
        /*64d8*/ 	.short	0x0100
        /*64da*/ 	.byte	0x07
	.zero		1


	//   ....[9]....
        /*64dc*/ 	.word	0x000003a0
        /*64e0*/ 	.word	0x000000ff
        /*64e4*/ 	.word	0x00000050
        /*64e8*/ 	.short	0x0100
        /*64ea*/ 	.byte	0x07
	.zero		1


	//   ....[10]....
        /*64ec*/ 	.word	0x000003b0
        /*64f0*/ 	.word	0x000000ff
        /*64f4*/ 	.word	0x00000028
        /*64f8*/ 	.short	0x0100
        /*64fa*/ 	.byte	0x07
	.zero		1


	//   ....[11]....
        /*64fc*/ 	.word	0x000003c0
        /*6500*/ 	.word	0x000000ff
        /*6504*/ 	.word	0x00000058
        /*6508*/ 	.short	0x0100
        /*650a*/ 	.byte	0x07
	.zero		1


	//   ....[12]....
        /*650c*/ 	.word	0x00000880
        /*6510*/ 	.word	0x000000ff
        /*6514*/ 	.word	0x00000090
        /*6518*/ 	.short	0x0100
        /*651a*/ 	.byte	0x07
	.zero		1


	//   ....[13]....
        /*651c*/ 	.word	0x00000920
        /*6520*/ 	.word	0x000000ff
        /*6524*/ 	.word	0x00000098
        /*6528*/ 	.short	0x0100
        /*652a*/ 	.byte	0x07
	.zero		1


	//   ....[14]....
        /*652c*/ 	.word	0x00000960
        /*6530*/ 	.word	0x000000ff
        /*6534*/ 	.word	0x00000070
        /*6538*/ 	.short	0x0100
        /*653a*/ 	.byte	0x0a
	.zero		1


	//   ....[15]....
        /*653c*/ 	.word	0x00000970
        /*6540*/ 	.word	0x000000ff
        /*6544*/ 	.word	0x00000078
        /*6548*/ 	.short	0x0100
        /*654a*/ 	.byte	0x0a
	.zero		1


	//   ....[16]....
        /*654c*/ 	.word	0x00000980
        /*6550*/ 	.word	0x000000ff
        /*6554*/ 	.word	0x00000080
        /*6558*/ 	.short	0x0100
        /*655a*/ 	.byte	0x0a
	.zero		1


	//   ....[17]....
        /*655c*/ 	.word	0x00000990
        /*6560*/ 	.word	0x000000ff
        /*6564*/ 	.word	0x00000088
        /*6568*/ 	.short	0x0100
        /*656a*/ 	.byte	0x0a
	.zero		1


	//   ....[18]....
        /*656c*/ 	.word	0x00001860
        /*6570*/ 	.word	0x000000ff
        /*6574*/ 	.word	0xfffffff8
        /*6578*/ 	.short	0x010a
        /*657a*/ 	.byte	0x13
	.zero		1


	//   ....[19]....
        /*657c*/ 	.word	0x000031f0
        /*6580*/ 	.word	0x000000ff
        /*6584*/ 	.word	0x00000000
        /*6588*/ 	.short	0x010a
        /*658a*/ 	.byte	0x06
	.zero		1


	//   ....[20]....
        /*658c*/ 	.word	0x00003230
        /*6590*/ 	.word	0x000000ff
        /*6594*/ 	.word	0x00000000
        /*6598*/ 	.short	0x010a
        /*659a*/ 	.byte	0x06
	.zero		1


	//   ....[21]....
        /*659c*/ 	.word	0x00007570
        /*65a0*/ 	.word	0x000000ff
        /*65a4*/ 	.word	0x00000000
        /*65a8*/ 	.short	0x010a
        /*65aa*/ 	.byte	0x09
	.zero		1


	//   ....[22]....
        /*65ac*/ 	.word	0x000075b0
        /*65b0*/ 	.word	0x000000ff
        /*65b4*/ 	.word	0x00000000
        /*65b8*/ 	.short	0x010a
        /*65ba*/ 	.byte	0x09
	.zero		1


	//   ....[23]....
        /*65bc*/ 	.word	0x0000d570
        /*65c0*/ 	.word	0x00000002
        /*65c4*/ 	.word	0x00000000
        /*65c8*/ 	.short	0x0101
        /*65ca*/ 	.byte	0x3f
	.zero		1


	//   ....[24]....
        /*65cc*/ 	.word	0x00010f20
        /*65d0*/ 	.word	0x00000000
        /*65d4*/ 	.word	0x00000000
        /*65d8*/ 	.short	0x0101
        /*65da*/ 	.byte	0x1e
	.zero		1


	//   ....[25]....
        /*65dc*/ 	.word	0x00011070
        /*65e0*/ 	.word	0x00000000
        /*65e4*/ 	.word	0x00000000
        /*65e8*/ 	.short	0x0101
        /*65ea*/ 	.byte	0x3f
	.zero		1


	//   ....[26]....
        /*65ec*/ 	.word	0x00011110
        /*65f0*/ 	.word	0x000000ff
        /*65f4*/ 	.word	0x00000008
        /*65f8*/ 	.short	0x010a
        /*65fa*/ 	.byte	0x13
	.zero		1


	//   ....[27]....
        /*65fc*/ 	.word	0x00024890
        /*6600*/ 	.word	0x00000003
        /*6604*/ 	.word	0x00000000
        /*6608*/ 	.short	0x0101
        /*660a*/ 	.byte	0x1e
	.zero		1


	//   ....[28]....
        /*660c*/ 	.word	0x000252e0
        /*6610*/ 	.word	0x0000000c
        /*6614*/ 	.word	0x00000030
        /*6618*/ 	.short	0x010a
        /*661a*/ 	.byte	0x3f
	.zero		1


	//   ....[29]....
        /*661c*/ 	.word	0x00025680
        /*6620*/ 	.word	0x00000002
        /*6624*/ 	.word	0x00000098
        /*6628*/ 	.short	0x0101
        /*662a*/ 	.byte	0x3f
	.zero		1


	//   ....[30]....
        /*662c*/ 	.word	0x00025ea0
        /*6630*/ 	.word	0x00000005
        /*6634*/ 	.word	0x00000000
        /*6638*/ 	.short	0x010a
        /*663a*/ 	.byte	0x3f
	.zero		1


	//   ....[31]....
        /*663c*/ 	.word	0x00025f30
        /*6640*/ 	.word	0x00000007
        /*6644*/ 	.word	0x00000000
        /*6648*/ 	.short	0x010a
        /*664a*/ 	.byte	0x3f
	.zero		1


	//   ....[32]....
        /*664c*/ 	.word	0x00025fc0
        /*6650*/ 	.word	0x00000007
        /*6654*/ 	.word	0x00000000
        /*6658*/ 	.short	0x010a
        /*665a*/ 	.byte	0x3f
	.zero		1


	//   ....[33]....
        /*665c*/ 	.word	0x00026050
        /*6660*/ 	.word	0x00000007
        /*6664*/ 	.word	0x00000000
        /*6668*/ 	.short	0x010a
        /*666a*/ 	.byte	0x3f
	.zero		1


	//   ....[34]....
        /*666c*/ 	.word	0x000260e0
        /*6670*/ 	.word	0x00000007
        /*6674*/ 	.word	0x00000000
        /*6678*/ 	.short	0x010a
        /*667a*/ 	.byte	0x3f
	.zero		1


	//   ....[35]....
        /*667c*/ 	.word	0x00026170
        /*6680*/ 	.word	0x00000003
        /*6684*/ 	.word	0x00000000
        /*6688*/ 	.short	0x010a
        /*668a*/ 	.byte	0x3f
	.zero		1


	//   ....[36]....
        /*668c*/ 	.word	0x000261e0
        /*6690*/ 	.word	0x00000003
        /*6694*/ 	.word	0xfffffff8
        /*6698*/ 	.short	0x010a
        /*669a*/ 	.byte	0x3f
	.zero		1


	//   ....[37]....
        /*669c*/ 	.word	0x00026240
        /*66a0*/ 	.word	0x00000003
        /*66a4*/ 	.word	0x00000000
        /*66a8*/ 	.short	0x010a
        /*66aa*/ 	.byte	0x3f
	.zero		1


	//   ....[38]....
        /*66ac*/ 	.word	0x000262b0
        /*66b0*/ 	.word	0x00000000
        /*66b4*/ 	.word	0x00000000
        /*66b8*/ 	.short	0x010a
        /*66ba*/ 	.byte	0x3f
	.zero		1


	//   ....[39]....
        /*66bc*/ 	.word	0x00026320
        /*66c0*/ 	.word	0x00000019
        /*66c4*/ 	.word	0x00000008
        /*66c8*/ 	.short	0x010a
        /*66ca*/ 	.byte	0x3f
	.zero		1


	//   ....[40]....
        /*66cc*/ 	.word	0x000263f0
        /*66d0*/ 	.word	0x0000000c
        /*66d4*/ 	.word	0x00000030
        /*66d8*/ 	.short	0x010a
        /*66da*/ 	.byte	0x3f
	.zero		1


	//   ....[41]....
        /*66dc*/ 	.word	0x000264d0
        /*66e0*/ 	.word	0x00000005
        /*66e4*/ 	.word	0x00000000
        /*66e8*/ 	.short	0x010a
        /*66ea*/ 	.byte	0x3f
	.zero		1


	//   ....[42]....
        /*66ec*/ 	.word	0x00026520
        /*66f0*/ 	.word	0x00000007
        /*66f4*/ 	.word	0x00000000
        /*66f8*/ 	.short	0x010a
        /*66fa*/ 	.byte	0x3f
	.zero		1


	//   ....[43]....
        /*66fc*/ 	.word	0x00026570
        /*6700*/ 	.word	0x00000007
        /*6704*/ 	.word	0x00000000
        /*6708*/ 	.short	0x010a
        /*670a*/ 	.byte	0x3f
	.zero		1


	//   ....[44]....
        /*670c*/ 	.word	0x000265c0
        /*6710*/ 	.word	0x00000007
        /*6714*/ 	.word	0x00000000
        /*6718*/ 	.short	0x010a
        /*671a*/ 	.byte	0x3f
	.zero		1


	//   ....[45]....
        /*671c*/ 	.word	0x00026610
        /*6720*/ 	.word	0x00000007
        /*6724*/ 	.word	0x00000000
        /*6728*/ 	.short	0x010a
        /*672a*/ 	.byte	0x3f
	.zero		1


	//----- nvinfo : EIATTR_NUM_MBARRIERS
	.align		4
.L_30:
        /*672c*/ 	.byte	0x03, 0x38
        /*672e*/ 	.short	0x0012


	//----- nvinfo : EIATTR_EXIT_INSTR_OFFSETS
	.align		4
        /*6730*/ 	.byte	0x04, 0x1c
        /*6732*/ 	.short	(.L_32 - .L_31)


	//   ....[0]....
.L_31:
        /*6734*/ 	.word	0x00001570


	//   ....[1]....
        /*6738*/ 	.word	0x000015d0


	//   ....[2]....
        /*673c*/ 	.word	0x00024fa0


	//   ....[3]....
        /*6740*/ 	.word	0x00024fd0


	//   ....[4]....
        /*6744*/ 	.word	0x000261c0


	//----- nvinfo : EIATTR_MAX_THREADS
	.align		4
.L_32:
        /*6748*/ 	.byte	0x04, 0x05
        /*674a*/ 	.short	(.L_34 - .L_33)
.L_33:
        /*674c*/ 	.word	0x00000180
        /*6750*/ 	.word	0x00000001
        /*6754*/ 	.word	0x00000001


	//----- nvinfo : EIATTR_CRS_STACK_SIZE
	.align		4
.L_34:
        /*6758*/ 	.byte	0x04, 0x1e
        /*675a*/ 	.short	(.L_36 - .L_35)
.L_35:
        /*675c*/ 	.word	0x00000000


	//----- nvinfo : EIATTR_CBANK_PARAM_SIZE
	.align		4
.L_36:
        /*6760*/ 	.byte	0x03, 0x19
        /*6762*/ 	.short	0x0470


	//----- nvinfo : EIATTR_PARAM_CBANK
	.align		4
        /*6764*/ 	.byte	0x04, 0x0a
        /*6766*/ 	.short	(.L_38 - .L_37)
	.align		4
.L_37:
        /*6768*/ 	.word	index@(.nv.constant0._ZN7cutlass13device_kernelINS_4gemm6kernel13GemmUniversalIN4cute5tupleIJiiiiEEENS1_10collective13CollectiveMmaINS1_37MainloopSm90TmaGmmaWarpSpecializedFP8ILi6ENS5_IJNS4_1CILi2EEENSA_ILi1EEESC_EEENS1_32KernelTmaWarpSpecializedPingpongEEENS5_IJNSA_ILi64EEENSA_ILi512EEESG_EEENS_12float_e4m3_tENS5_IJlSC_lEEESJ_SK_NS4_8TiledMMAINS4_8MMA_AtomIJNS4_4SM904GMMA31MMA_64x256x32_F32E4M3E4M3_SS_TNILNSO_7ScaleInE1ELSQ_1EEEEEENS4_6LayoutINS5_IJSC_SC_SC_EEENS5_IJNSA_ILi0EEESV_SV_EEEEENS5_IJNS4_10UnderscoreESY_SY_EEEEENS4_13SM90_TMA_LOADENS4_14ComposedLayoutINS4_7SwizzleILi2ELi4ELi3EEENS4_18smem_ptr_flag_bitsILi8EEENST_INS5_IJNSA_ILi8EEESG_EEENS5_IJSG_SC_EEEEEEEvNS4_8identityENS4_23SM90_TMA_LOAD_MULTICASTES1B_vS1C_EENS_8epilogue10collective6detail29Sm90TmaWarpSpecializedAdapterINS1G_15DefaultEpilogueISJ_SK_SK_NS1F_6thread17LinearCombinationISJ_Li1EffLNS1K_9ScaleType4KindE0ELNS_15FloatRoundStyleE2ESJ_EENS1_15EpilogueDefaultEEEEEvvEEEEvNT_6ParamsE)
        /*676c*/ 	.short	0x0210
        /*676e*/ 	.short	0x0470


	//----- nvinfo : EIATTR_SW_WAR
	.align		4
.L_38:
        /*6770*/ 	.byte	0x04, 0x36
        /*6772*/ 	.short	(.L_40 - .L_39)
.L_39:
        /*6774*/ 	.word	0x00000008
.L_40:


//--------------------- .nv.callgraph             --------------------------
	.section	.nv.callgraph,"",@"SHT_CUDA_CALLGRAPH"
	.align	4
	.sectionentsize	8
	.align		4
        /*0000*/ 	.word	0x00000000
	.align		4
        /*0004*/ 	.word	0xffffffff
	.align		4
        /*0008*/ 	.word	0x00000000
	.align		4
        /*000c*/ 	.word	0xfffffffe
	.align		4
        /*0010*/ 	.word	0x00000000
	.align		4
        /*0014*/ 	.word	0xfffffffd
	.align		4
        /*0018*/ 	.word	0x00000000
	.align		4
        /*001c*/ 	.word	0xfffffffc


//--------------------- .nv.constant4             --------------------------
	.section	.nv.constant4,"a",@progbits
	.align	8
	.align		8
.nv.constant4:
        /*0000*/ 	.dword	_ZN40_INTERNAL_f608f87f_4_k_cu_e27b5ca1_119264cuda3std3__45__cpo5beginE
	.align		8
        /*0008*/ 	.dword	_ZN40_INTERNAL_f608f87f_4_k_cu_e27b5ca1_119264cuda3std3__45__cpo3endE
	.align		8
        /*0010*/ 	.dword	_ZN40_INTERNAL_f608f87f_4_k_cu_e27b5ca1_119264cuda3std3__45__cpo6cbeginE
	.align		8
        /*0018*/ 	.dword	_ZN40_INTERNAL_f608f87f_4_k_cu_e27b5ca1_119264cuda3std3__45__cpo4cendE
	.align		8
        /*0020*/ 	.dword	_ZN40_INTERNAL_f608f87f_4_k_cu_e27b5ca1_119264cuda3std3__442_GLOBAL__N__f608f87f_4_k_cu_e27b5ca1_119266ignoreE
	.align		8
        /*0028*/ 	.dword	_ZN40_INTERNAL_f608f87f_4_k_cu_e27b5ca1_119264cuda3std3__419piecewise_constructE
	.align		8
        /*0030*/ 	.dword	_ZN40_INTERNAL_f608f87f_4_k_cu_e27b5ca1_119264cuda3std3__48in_placeE
	.align		8
        /*0038*/ 	.dword	_ZN40_INTERNAL_f608f87f_4_k_cu_e27b5ca1_119264cuda3std6ranges3__45__cpo4swapE
	.align		8
        /*0040*/ 	.dword	_ZN40_INTERNAL_f608f87f_4_k_cu_e27b5ca1_119264cuda3std6ranges3__45__cpo9iter_moveE
	.align		8
        /*0048*/ 	.dword	_ZN40_INTERNAL_f608f87f_4_k_cu_e27b5ca1_119264cute7productE
	.align		8
        /*0050*/ 	.dword	_ZN40_INTERNAL_f608f87f_4_k_cu_e27b5ca1_119264cute1_E


//--------------------- .text._ZN7cutlass13device_kernelINS_4gemm6kernel13GemmUniversalIN4cute5tupleIJiiiiEEENS1_10collective13CollectiveMmaINS1_37MainloopSm90TmaGmmaWarpSpecializedFP8ILi6ENS5_IJNS4_1CILi2EEENSA_ILi1EEESC_EEENS1_32KernelTmaWarpSpecializedPingpongEEENS5_IJNSA_ILi64EEENSA_ILi512EEESG_EEENS_12float_e4m3_tENS5_IJlSC_lEEESJ_SK_NS4_8TiledMMAINS4_8MMA_AtomIJNS4_4SM904GMMA31MMA_64x256x32_F32E4M3E4M3_SS_TNILNSO_7ScaleInE1ELSQ_1EEEEEENS4_6LayoutINS5_IJSC_SC_SC_EEENS5_IJNSA_ILi0EEESV_SV_EEEEENS5_IJNS4_10UnderscoreESY_SY_EEEEENS4_13SM90_TMA_LOADENS4_14ComposedLayoutINS4_7SwizzleILi2ELi4ELi3EEENS4_18smem_ptr_flag_bitsILi8EEENST_INS5_IJNSA_ILi8EEESG_EEENS5_IJSG_SC_EEEEEEEvNS4_8identityENS4_23SM90_TMA_LOAD_MULTICASTES1B_vS1C_EENS_8epilogue10collective6detail29Sm90TmaWarpSpecializedAdapterINS1G_15DefaultEpilogueISJ_SK_SK_NS1F_6thread17LinearCombinationISJ_Li1EffLNS1K_9ScaleType4KindE0ELNS_15FloatRoundStyleE2ESJ_EENS1_15EpilogueDefaultEEEEEvvEEEEvNT_6ParamsE --------------------------
	.section	.text._ZN7cutlass13device_kernelINS_4gemm6kernel13GemmUniversalIN4cute5tupleIJiiiiEEENS1_10collective13CollectiveMmaINS1_37MainloopSm90TmaGmmaWarpSpecializedFP8ILi6ENS5_IJNS4_1CILi2EEENSA_ILi1EEESC_EEENS1_32KernelTmaWarpSpecializedPingpongEEENS5_IJNSA_ILi64EEENSA_ILi512EEESG_EEENS_12float_e4m3_tENS5_IJlSC_lEEESJ_SK_NS4_8TiledMMAINS4_8MMA_AtomIJNS4_4SM904GMMA31MMA_64x256x32_F32E4M3E4M3_SS_TNILNSO_7ScaleInE1ELSQ_1EEEEEENS4_6LayoutINS5_IJSC_SC_SC_EEENS5_IJNSA_ILi0EEESV_SV_EEEEENS5_IJNS4_10UnderscoreESY_SY_EEEEENS4_13SM90_TMA_LOADENS4_14ComposedLayoutINS4_7SwizzleILi2ELi4ELi3EEENS4_18smem_ptr_flag_bitsILi8EEENST_INS5_IJNSA_ILi8EEESG_EEENS5_IJSG_SC_EEEEEEEvNS4_8identityENS4_23SM90_TMA_LOAD_MULTICASTES1B_vS1C_EENS_8epilogue10collective6detail29Sm90TmaWarpSpecializedAdapterINS1G_15DefaultEpilogueISJ_SK_SK_NS1F_6thread17LinearCombinationISJ_Li1EffLNS1K_9ScaleType4KindE0ELNS_15FloatRoundStyleE2ESJ_EENS1_15EpilogueDefaultEEEEEvvEEEEvNT_6ParamsE,"ax",@progbits
	.align	128
.text._ZN7cutlass13device_kernelINS_4gemm6kernel13GemmUniversalIN4cute5tupleIJiiiiEEENS1_10collective13CollectiveMmaINS1_37MainloopSm90TmaGmmaWarpSpecializedFP8ILi6ENS5_IJNS4_1CILi2EEENSA_ILi1EEESC_EEENS1_32KernelTmaWarpSpecializedPingpongEEENS5_IJNSA_ILi64EEENSA_ILi512EEESG_EEENS_12float_e4m3_tENS5_IJlSC_lEEESJ_SK_NS4_8TiledMMAINS4_8MMA_AtomIJNS4_4SM904GMMA31MMA_64x256x32_F32E4M3E4M3_SS_TNILNSO_7ScaleInE1ELSQ_1EEEEEENS4_6LayoutINS5_IJSC_SC_SC_EEENS5_IJNSA_ILi0EEESV_SV_EEEEENS5_IJNS4_10UnderscoreESY_SY_EEEEENS4_13SM90_TMA_LOADENS4_14ComposedLayoutINS4_7SwizzleILi2ELi4ELi3EEENS4_18smem_ptr_flag_bitsILi8EEENST_INS5_IJNSA_ILi8EEESG_EEENS5_IJSG_SC_EEEEEEEvNS4_8identityENS4_23SM90_TMA_LOAD_MULTICASTES1B_vS1C_EENS_8epilogue10collective6detail29Sm90TmaWarpSpecializedAdapterINS1G_15DefaultEpilogueISJ_SK_SK_NS1F_6thread17LinearCombinationISJ_Li1EffLNS1K_9ScaleType4KindE0ELNS_15FloatRoundStyleE2ESJ_EENS1_15EpilogueDefaultEEEEEvvEEEEvNT_6ParamsE:
        .type           _ZN7cutlass13device_kernelINS_4gemm6kernel13GemmUniversalIN4cute5tupleIJiiiiEEENS1_10collective13CollectiveMmaINS1_37MainloopSm90TmaGmmaWarpSpecializedFP8ILi6ENS5_IJNS4_1CILi2EEENSA_ILi1EEESC_EEENS1_32KernelTmaWarpSpecializedPingpongEEENS5_IJNSA_ILi64EEENSA_ILi512EEESG_EEENS_12float_e4m3_tENS5_IJlSC_lEEESJ_SK_NS4_8TiledMMAINS4_8MMA_AtomIJNS4_4SM904GMMA31MMA_64x256x32_F32E4M3E4M3_SS_TNILNSO_7ScaleInE1ELSQ_1EEEEEENS4_6LayoutINS5_IJSC_SC_SC_EEENS5_IJNSA_ILi0EEESV_SV_EEEEENS5_IJNS4_10UnderscoreESY_SY_EEEEENS4_13SM90_TMA_LOADENS4_14ComposedLayoutINS4_7SwizzleILi2ELi4ELi3EEENS4_18smem_ptr_flag_bitsILi8EEENST_INS5_IJNSA_ILi8EEESG_EEENS5_IJSG_SC_EEEEEEEvNS4_8identityENS4_23SM90_TMA_LOAD_MULTICASTES1B_vS1C_EENS_8epilogue10collective6detail29Sm90TmaWarpSpecializedAdapterINS1G_15DefaultEpilogueISJ_SK_SK_NS1F_6thread17LinearCombinationISJ_Li1EffLNS1K_9ScaleType4KindE0ELNS_15FloatRoundStyleE2ESJ_EENS1_15EpilogueDefaultEEEEEvvEEEEvNT_6ParamsE,@function
        .size           _ZN7cutlass13device_kernelINS_4gemm6kernel13GemmUniversalIN4cute5tupleIJiiiiEEENS1_10collective13CollectiveMmaINS1_37MainloopSm90TmaGmmaWarpSpecializedFP8ILi6ENS5_IJNS4_1CILi2EEENSA_ILi1EEESC_EEENS1_32KernelTmaWarpSpecializedPingpongEEENS5_IJNSA_ILi64EEENSA_ILi512EEESG_EEENS_12float_e4m3_tENS5_IJlSC_lEEESJ_SK_NS4_8TiledMMAINS4_8MMA_AtomIJNS4_4SM904GMMA31MMA_64x256x32_F32E4M3E4M3_SS_TNILNSO_7ScaleInE1ELSQ_1EEEEEENS4_6LayoutINS5_IJSC_SC_SC_EEENS5_IJNSA_ILi0EEESV_SV_EEEEENS5_IJNS4_10UnderscoreESY_SY_EEEEENS4_13SM90_TMA_LOADENS4_14ComposedLayoutINS4_7SwizzleILi2ELi4ELi3EEENS4_18smem_ptr_flag_bitsILi8EEENST_INS5_IJNSA_ILi8EEESG_EEENS5_IJSG_SC_EEEEEEEvNS4_8identityENS4_23SM90_TMA_LOAD_MULTICASTES1B_vS1C_EENS_8epilogue10collective6detail29Sm90TmaWarpSpecializedAdapterINS1G_15DefaultEpilogueISJ_SK_SK_NS1F_6thread17LinearCombinationISJ_Li1EffLNS1K_9ScaleType4KindE0ELNS_15FloatRoundStyleE2ESJ_EENS1_15EpilogueDefaultEEEEEvvEEEEvNT_6ParamsE,(.L_x_596 - _ZN7cutlass13device_kernelINS_4gemm6kernel13GemmUniversalIN4cute5tupleIJiiiiEEENS1_10collective13CollectiveMmaINS1_37MainloopSm90TmaGmmaWarpSpecializedFP8ILi6ENS5_IJNS4_1CILi2EEENSA_ILi1EEESC_EEENS1_32KernelTmaWarpSpecializedPingpongEEENS5_IJNSA_ILi64EEENSA_ILi512EEESG_EEENS_12float_e4m3_tENS5_IJlSC_lEEESJ_SK_NS4_8TiledMMAINS4_8MMA_AtomIJNS4_4SM904GMMA31MMA_64x256x32_F32E4M3E4M3_SS_TNILNSO_7ScaleInE1ELSQ_1EEEEEENS4_6LayoutINS5_IJSC_SC_SC_EEENS5_IJNSA_ILi0EEESV_SV_EEEEENS5_IJNS4_10UnderscoreESY_SY_EEEEENS4_13SM90_TMA_LOADENS4_14ComposedLayoutINS4_7SwizzleILi2ELi4ELi3EEENS4_18smem_ptr_flag_bitsILi8EEENST_INS5_IJNSA_ILi8EEESG_EEENS5_IJSG_SC_EEEEEEEvNS4_8identityENS4_23SM90_TMA_LOAD_MULTICASTES1B_vS1C_EENS_8epilogue10collective6detail29Sm90TmaWarpSpecializedAdapterINS1G_15DefaultEpilogueISJ_SK_SK_NS1F_6thread17LinearCombinationISJ_Li1EffLNS1K_9ScaleType4KindE0ELNS_15FloatRoundStyleE2ESJ_EENS1_15EpilogueDefaultEEEEEvvEEEEvNT_6ParamsE)
        .other          _ZN7cutlass13device_kernelINS_4gemm6kernel13GemmUniversalIN4cute5tupleIJiiiiEEENS1_10collective13CollectiveMmaINS1_37MainloopSm90TmaGmmaWarpSpecializedFP8ILi6ENS5_IJNS4_1CILi2EEENSA_ILi1EEESC_EEENS1_32KernelTmaWarpSpecializedPingpongEEENS5_IJNSA_ILi64EEENSA_ILi512EEESG_EEENS_12float_e4m3_tENS5_IJlSC_lEEESJ_SK_NS4_8TiledMMAINS4_8MMA_AtomIJNS4_4SM904GMMA31MMA_64x256x32_F32E4M3E4M3_SS_TNILNSO_7ScaleInE1ELSQ_1EEEEEENS4_6LayoutINS5_IJSC_SC_SC_EEENS5_IJNSA_ILi0EEESV_SV_EEEEENS5_IJNS4_10UnderscoreESY_SY_EEEEENS4_13SM90_TMA_LOADENS4_14ComposedLayoutINS4_7SwizzleILi2ELi4ELi3EEENS4_18smem_ptr_flag_bitsILi8EEENST_INS5_IJNSA_ILi8EEESG_EEENS5_IJSG_SC_EEEEEEEvNS4_8identityENS4_23SM90_TMA_LOAD_MULTICASTES1B_vS1C_EENS_8epilogue10collective6detail29Sm90TmaWarpSpecializedAdapterINS1G_15DefaultEpilogueISJ_SK_SK_NS1F_6thread17LinearCombinationISJ_Li1EffLNS1K_9ScaleType4KindE0ELNS_15FloatRoundStyleE2ESJ_EENS1_15EpilogueDefaultEEEEEvvEEEEvNT_6ParamsE,@"STO_CUDA_ENTRY STV_DEFAULT"
_ZN7cutlass13device_kernelINS_4gemm6kernel13GemmUniversalIN4cute5tupleIJiiiiEEENS1_10collective13CollectiveMmaINS1_37MainloopSm90TmaGmmaWarpSpecializedFP8ILi6ENS5_IJNS4_1CILi2EEENSA_ILi1EEESC_EEENS1_32KernelTmaWarpSpecializedPingpongEEENS5_IJNSA_ILi64EEENSA_ILi512EEESG_EEENS_12float_e4m3_tENS5_IJlSC_lEEESJ_SK_NS4_8TiledMMAINS4_8MMA_AtomIJNS4_4SM904GMMA31MMA_64x256x32_F32E4M3E4M3_SS_TNILNSO_7ScaleInE1ELSQ_1EEEEEENS4_6LayoutINS5_IJSC_SC_SC_EEENS5_IJNSA_ILi0EEESV_SV_EEEEENS5_IJNS4_10UnderscoreESY_SY_EEEEENS4_13SM90_TMA_LOADENS4_14ComposedLayoutINS4_7SwizzleILi2ELi4ELi3EEENS4_18smem_ptr_flag_bitsILi8EEENST_INS5_IJNSA_ILi8EEESG_EEENS5_IJSG_SC_EEEEEEEvNS4_8identityENS4_23SM90_TMA_LOAD_MULTICASTES1B_vS1C_EENS_8epilogue10collective6detail29Sm90TmaWarpSpecializedAdapterINS1G_15DefaultEpilogueISJ_SK_SK_NS1F_6thread17LinearCombinationISJ_Li1EffLNS1K_9ScaleType4KindE0ELNS_15FloatRoundStyleE2ESJ_EENS1_15EpilogueDefaultEEEEEvvEEEEvNT_6ParamsE:
[----:B------:R-:W0:Y:S02]  /*0000*/  LDC R1, c[0x0][0x28] ;  /* 0x00000a00ff017b82 */ /* 0x000e240000000800 */
[----:B0-----:R-:W-:Y:S01]  /*0010*/  VIADD R1, R1, 0xfffff778 ;  /* 0xfffff77801017836 */ /* 0x001fe20000000000 */
[----:B------:R-:W0:Y:S01]  /*0020*/  S2R R3, SR_TID.X ;  /* 0x0000000000037919 */ /* 0x000e220000002100 */
[----:B------:R-:W-:Y:S01]  /*0030*/  ELECT P0, URZ, PT ;  /* 0x00000000003f782f */ /* 0x000fe20003800000 */
[----:B------:R-:W-:Y:S01]  /*0040*/  BSSY B0, `(.L_x_0) ;  /* 0x0000014000007945 */ /* 0x000fe20003800000 */
[--C-:B0-----:R-:W-:Y:S02]  /*0050*/  SHF.R.U32.HI R0, RZ, 0x5, R3.reuse ;  /* 0x00000005ff007819 */ /* 0x101fe40000011603 */
[----:B------:R-:W-:-:S03]  /*0060*/  SHF.R.U32.HI R5, RZ, 0x7, R3 ;  /* 0x00000007ff057819 */ /* 0x000fc60000011603 */
[----:B------:R-:W0:Y:S02]  /*0070*/  SHFL.IDX PT, R2, R0, RZ, 0x1f ;  /* 0x00001fff00027589 */ /* 0x000e2400000e0000 */
[----:B0-----:R-:W-:Y:S02]  /*0080*/  R2UR UR6, R2 ;  /* 0x00000000020672ca */ /* 0x001fe400000e0000 */
[----:B------:R0:W1:Y:S11]  /*0090*/  SHFL.IDX PT, R2, R5, RZ, 0x1f ;  /* 0x00001fff05027589 */ /* 0x00007600000e0000 */
[----:B------:R-:W-:-:S02]  /*00a0*/  USHF.R.S32.HI UR4, URZ, 0x1f, UR6 ;  /* 0x0000001f3f047899 */ /* 0x000fc40008011406 */
[----:B------:R-:W-:Y:S02]  /*00b0*/  ISETP.NE.OR P0, PT, RZ, UR6, !P0 ;  /* 0x00000006ff007c0c */ /* 0x000fe4000c705670 */
[----:B------:R-:W-:-:S04]  /*00c0*/  ULEA.HI UR4, UR4, UR6, URZ, 0x2 ;  /* 0x0000000604047291 */ /* 0x000fc8000f8f103f */
[----:B------:R-:W-:-:S04]  /*00d0*/  ULOP3.LUT UR4, UR4, 0xfffffffc, URZ, 0xc0, !UPT ;  /* 0xfffffffc04047892 */ /* 0x000fc8000f8ec03f */
[----:B------:R-:W-:-:S03]  /*00e0*/  UIADD3 UR6, UR6, -UR4, URZ ;  /* 0x8000000406067290 */ /* 0x000fc6000fffe03f */
[----:B01----:R-:W-:Y:S09]  /*00f0*/  @P0 BRA `(.L_x_1) ;  /* 0x0000000000200947 */ /* 0x003ff20003800000 */
[----:B------:R-:W-:Y:S02]  /*0100*/  ULDC.64 UR4, c[0x0][0x198] ;  /* 0x0000660000047ab9 */ /* 0x000fe40000000a00 */
[----:B------:R-:W-:Y:S02]  /*0110*/  UIADD3 UR8, UP0, UR4, 0xf0, URZ ;  /* 0x000000f004087890 */ /* 0x000fe4000ff1e03f */
[----:B------:R-:W-:Y:S02]  /*0120*/  UIADD3 UR4, UP1, UR4, 0x1f0, URZ ;  /* 0x000001f004047890 */ /* 0x000fe4000ff3e03f */
[----:B------:R-:W-:Y:S02]  /*0130*/  UIADD3.X UR9, URZ, UR5, URZ, UP0, !UPT ;  /* 0x000000053f097290 */ /* 0x000fe400087fe43f */
[----:B------:R-:W-:-:S07]  /*0140*/  UIADD3.X UR5, URZ, UR5, URZ, UP1, !UPT ;  /* 0x000000053f057290 */ /* 0x000fce0008ffe43f */
[----:B------:R0:W-:Y:S02]  /*0150*/  UTMACCTL.PF [UR8] ;  /* 0x00000000080079b9 */ /* 0x0001e40008040000 */
[----:B------:R0:W-:Y:S02]  /*0160*/  UTMACCTL.PF [UR4] ;  /* 0x00000000040079b9 */ /* 0x0001e40008040000 */
[----:B0-----:R-:W-:Y:S01]  /*0170*/  NOP ;  /* 0x0000000000007918 */ /* 0x001fe20000000000 */
.L_x_1:
[----:B------:R-:W-:Y:S05]  /*0180*/  BSYNC B0 ;  /* 0x0000000000007941 */ /* 0x000fea0003800000 */
.L_x_0:
[----:B------:R-:W0:Y:S01]  /*0190*/  SHFL.IDX PT, R6, R0, RZ, 0x1f ;  /* 0x00001fff00067589 */ /* 0x000e2200000e0000 */
[----:B------:R-:W-:Y:S01]  /*01a0*/  R2UR UR14, R2 ;  /* 0x00000000020e72ca */ /* 0x000fe200000e0000 */
[----:B------:R-:W-:-:S04]  /*01b0*/  UISETP.NE.AND UP0, UPT, UR6, 0x3, UPT ;  /* 0x000000030600788c */ /* 0x000fc8000bf05270 */
[----:B------:R-:W-:-:S08]  /*01c0*/  UISETP.EQ.OR UP0, UPT, UR6, URZ, !UP0 ;  /* 0x0000003f0600728c */ /* 0x000fd0000c702670 */
[----:B------:R-:W-:Y:S02]  /*01d0*/  UIADD3 UR12, UR14, -0x1, URZ ;  /* 0xffffffff0e0c7890 */ /* 0x000fe4000fffe03f */
[----:B------:R-:W-:Y:S02]  /*01e0*/  UISETP.EQ.AND UP0, UPT, UR14, URZ, UP0 ;  /* 0x0000003f0e00728c */ /* 0x000fe40008702270 */
[----:B------:R-:W-:Y:S02]  /*01f0*/  UISETP.GE.U32.AND UP1, UPT, UR12, 0x2, UPT ;  /* 0x000000020c00788c */ /* 0x000fe4000bf26070 */
[----:B------:R-:W-:Y:S01]  /*0200*/  USEL UR13, URZ, 0x1, !UP0 ;  /* 0x000000013f0d7887 */ /* 0x000fe2000c000000 */
[----:B0-----:R-:W-:-:S03]  /*0210*/  ISETP.NE.AND P0, PT, R6, RZ, PT ;  /* 0x000000ff0600720c */ /* 0x001fc60003f05270 */
[----:B------:R-:W-:-:S10]  /*0220*/  USEL UR13, UR13, 0x2, UP1 ;  /* 0x000000020d0d7887 */ /* 0x000fd40008800000 */
[----:B------:R-:W-:Y:S05]  /*0230*/  @P0 BRA `(.L_x_2) ;  /* 0x0000000000680947 */ /* 0x000fea0003800000 */
[----:B------:R-:W0:Y:S01]  /*0240*/  S2UR UR7, SR_CgaCtaId ;  /* 0x00000000000779c3 */ /* 0x000e220000008800 */
[----:B------:R-:W-:Y:S01]  /*0250*/  UMOV UR4, 0x400 ;  /* 0x0000040000047882 */ /* 0x000fe20000000000 */
[----:B------:R-:W-:Y:S01]  /*0260*/  UMOV UR5, 0x1 ;  /* 0x0000000100057882 */ /* 0x000fe20000000000 */
[----:B------:R-:W-:Y:S01]  /*0270*/  UMOV UR8, 0x2 ;  /* 0x0000000200087882 */ /* 0x000fe20000000000 */
[----:B------:R-:W-:Y:S01]  /*0280*/  ELECT P0, URZ, PT ;  /* 0x00000000003f782f */ /* 0x000fe20003800000 */
[----:B------:R-:W-:-:S04]  /*0290*/  UIADD3 UR8, -UR8, 0x100000, URZ ;  /* 0x0010000008087890 */ /* 0x000fc8000fffe13f */
[----:B------:R-:W-:Y:S02]  /*02a0*/  USHF.L.U32 UR9, UR8, 0xb, URZ ;  /* 0x0000000b08097899 */ /* 0x000fe4000800063f */
[----:B------:R-:W-:Y:S02]  /*02b0*/  USHF.L.U32 UR8, UR8, 0x1, URZ ;  /* 0x0000000108087899 */ /* 0x000fe4000800063f */
[----:B0-----:R-:W-:Y:S02]  /*02c0*/  ULEA UR7, UR7, UR4, 0x18 ;  /* 0x0000000407077291 */ /* 0x001fe4000f8ec03f */
[----:B------:R-:W-:-:S04]  /*02d0*/  UIADD3 UR4, -UR5, 0x100000, URZ ;  /* 0x0010000005047890 */ /* 0x000fc8000fffe13f */
[----:B------:R-:W-:Y:S02]  /*02e0*/  USHF.L.U32 UR5, UR4, 0xb, URZ ;  /* 0x0000000b04057899 */ /* 0x000fe4000800063f */
[----:B------:R-:W-:Y:S01]  /*02f0*/  USHF.L.U32 UR4, UR4, 0x1, URZ ;  /* 0x0000000104047899 */ /* 0x000fe2000800063f */
[----:B------:R-:W0:Y:S11]  /*0300*/  FENCE.VIEW.ASYNC.S ;  /* 0x00000000000073c6 */ /* 0x000e360000000000 */
[----:B0-----:R0:W1:Y:S01]  /*0310*/  SYNCS.EXCH.64 URZ, [UR7], UR4 ;  /* 0x00000004073f75b2 */ /* 0x0010620008000100 */
[----:B------:R0:W2:Y:S01]  /*0320*/  SYNCS.EXCH.64 URZ, [UR7+0x30], UR8 ;  /* 0x00003008073f75b2 */ /* 0x0000a20008000100 */
[----:B------:R0:W3:Y:S01]  /*0330*/  SYNCS.EXCH.64 URZ, [UR7+0x8], UR4 ;  /* 0x00000804073f75b2 */ /* 0x0000e20008000100 */
[----:B------:R0:W4:Y:S01]  /*0340*/  SYNCS.EXCH.64 URZ, [UR7+0x38], UR8 ;  /* 0x00003808073f75b2 */ /* 0x0001220008000100 */
[----:B------:R0:W0:Y:S01]  /*0350*/  SYNCS.EXCH.64 URZ, [UR7+0x10], UR4 ;  /* 0x00001004073f75b2 */ /* 0x0000220008000100 */
[----:B------:R0:W0:Y:S01]  /*0360*/  SYNCS.EXCH.64 URZ, [UR7+0x40], UR8 ;  /* 0x00004008073f75b2 */ /* 0x0000220008000100 */
[----:B------:R0:W0:Y:S01]  /*0370*/  SYNCS.EXCH.64 URZ, [UR7+0x18], UR4 ;  /* 0x00001804073f75b2 */ /* 0x0000220008000100 */
[----:B------:R0:W0:Y:S01]  /*0380*/  SYNCS.EXCH.64 URZ, [UR7+0x48], UR8 ;  /* 0x00004808073f75b2 */ /* 0x0000220008000100 */
[----:B------:R0:W0:Y:S01]  /*0390*/  SYNCS.EXCH.64 URZ, [UR7+0x20], UR4 ;  /* 0x00002004073f75b2 */ /* 0x0000220008000100 */
[----:B------:R0:W0:Y:S01]  /*03a0*/  SYNCS.EXCH.64 URZ, [UR7+0x50], UR8 ;  /* 0x00005008073f75b2 */ /* 0x0000220008000100 */
[----:B------:R0:W0:Y:S01]  /*03b0*/  SYNCS.EXCH.64 URZ, [UR7+0x28], UR4 ;  /* 0x00002804073f75b2 */ /* 0x0000220008000100 */
[----:B------:R0:W0:Y:S01]  /*03c0*/  SYNCS.EXCH.64 URZ, [UR7+0x58], UR8 ;  /* 0x00005808073f75b2 */ /* 0x0000220008000100 */
[----:B------:R-:W-:Y:S01]  /*03d0*/  NOP ;  /* 0x0000000000007918 */ /* 0x000fe20000000000 */
.L_x_2:
[----:B------:R-:W-:Y:S01]  /*03e0*/  SHF.R.S32.HI R2, RZ, 0x1f, R3 ;  /* 0x0000001fff027819 */ /* 0x000fe20000011403 */
[----:B------:R-:W5:Y:S01]  /*03f0*/  SHFL.IDX PT, R7, R0, RZ, 0x1f ;  /* 0x00001fff00077589 */ /* 0x000f6200000e0000 */
[----:B------:R-:W1:Y:S01]  /*0400*/  S2UR UR15, SR_CTAID.X ;  /* 0x00000000000f79c3 */ /* 0x000e620000002500 */
[----:B------:R-:W-:Y:S02]  /*0410*/  ELECT P0, URZ, PT ;  /* 0x00000000003f782f */ /* 0x000fe40003800000 */
[----:B------:R-:W-:Y:S01]  /*0420*/  LEA.HI R2, R2, R3, RZ, 0x7 ;  /* 0x0000000302027211 */ /* 0x000fe200078f38ff */
[----:B------:R1:W2:Y:S01]  /*0430*/  SHFL.IDX PT, R10, R0, RZ, 0x1f ;  /* 0x00001fff000a7589 */ /* 0x0002a200000e0000 */
[----:B------:R-:W-:Y:S01]  /*0440*/  SHF.R.S32.HI R9, RZ, 0x1f, R6 ;  /* 0x0000001fff097819 */ /* 0x000fe20000011406 */
[----:B0-----:R-:W-:Y:S01]  /*0450*/  ULDC UR4, c[0x0][0x150] ;  /* 0x0000540000047ab9 */ /* 0x001fe20000000800 */
[----:B------:R-:W-:Y:S02]  /*0460*/  LOP3.LUT R2, R2, 0xffffff80, RZ, 0xc0, !PT ;  /* 0xffffff8002027812 */ /* 0x000fe400078ec0ff */
[----:B------:R-:W-:-:S02]  /*0470*/  ELECT P1, URZ, PT ;  /* 0x00000000003f782f */ /* 0x000fc40003820000 */
[----:B------:R-:W-:Y:S01]  /*0480*/  LEA.HI R9, R9, R6, RZ, 0x2 ;  /* 0x0000000609097211 */ /* 0x000fe200078f10ff */
[----:B------:R-:W0:Y:S01]  /*0490*/  LDC R12, c[0x0][0x144] ;  /* 0x00005100ff0c7b82 */ /* 0x000e220000000800 */
[----:B------:R-:W-:Y:S01]  /*04a0*/  UMOV UR9, 0x80 ;  /* 0x0000008000097882 */ /* 0x000fe20000000000 */
[----:B------:R-:W-:Y:S01]  /*04b0*/  IMAD.IADD R2, R3, 0x1, -R2 ;  /* 0x0000000103027824 */ /* 0x000fe200078e0a02 */
[----:B------:R-:W-:Y:S01]  /*04c0*/  LOP3.LUT R9, R9, 0x3ffffffc, RZ, 0xc0, !PT ;  /* 0x3ffffffc09097812 */ /* 0x000fe200078ec0ff */
[----:B------:R-:W-:Y:S01]  /*04d0*/  NOP ;  /* 0x0000000000007918 */ /* 0x000fe20000000000 */
[----:B------:R-:W-:Y:S01]  /*04e0*/  NOP ;  /* 0x0000000000007918 */ /* 0x000fe20000000000 */
[----:B------:R-:W-:Y:S02]  /*04f0*/  ISETP.NE.AND P2, PT, RZ, UR14, PT ;  /* 0x0000000eff007c0c */ /* 0x000fe4000bf45270 */
[----:B------:R-:W-:Y:S01]  /*0500*/  SHF.R.S32.HI R13, RZ, 0x1f, R2 ;  /* 0x0000001fff0d7819 */ /* 0x000fe20000011402 */
[----:B------:R-:W-:-:S02]  /*0510*/  IMAD.IADD R9, R6, 0x1, -R9 ;  /* 0x0000000106097824 */ /* 0x000fc400078e0a09 */
[----:B------:R-:W3:Y:S01]  /*0520*/  SHFL.IDX PT, R6, R5, RZ, 0x1f ;  /* 0x00001fff05067589 */ /* 0x000ee200000e0000 */
[----:B------:R-:W-:Y:S02]  /*0530*/  LEA.HI R4, R13, R2, RZ, 0x3 ;  /* 0x000000020d047211 */ /* 0x000fe400078f18ff */
[----:B-----5:R-:W-:Y:S02]  /*0540*/  ISETP.NE.OR P0, PT, R7, RZ, !P0 ;  /* 0x000000ff0700720c */ /* 0x020fe40004705670 */
[--C-:B------:R-:W-:Y:S02]  /*0550*/  SHF.R.S32.HI R7, RZ, 0x3, R4.reuse ;  /* 0x00000003ff077819 */ /* 0x100fe40000011404 */
[----:B------:R-:W-:Y:S02]  /*0560*/  SHF.R.S32.HI R8, RZ, 0x1f, R4 ;  /* 0x0000001fff087819 */ /* 0x000fe40000011404 */
[----:B------:R-:W5:Y:S01]  /*0570*/  S2R R4, SR_CTAID.Y ;  /* 0x0000000000047919 */ /* 0x000f620000002600 */
[----:B-1----:R-:W-:-:S02]  /*0580*/  I2FP.F32.U32 R0, UR15 ;  /* 0x0000000f00007c45 */ /* 0x002fc40008201000 */
[----:B------:R-:W-:Y:S02]  /*0590*/  LEA.HI R8, R8, R7, RZ, 0x2 ;  /* 0x0000000708087211 */ /* 0x000fe400078f10ff */
[----:B--2---:R-:W-:Y:S01]  /*05a0*/  ISETP.NE.OR P1, PT, R10, RZ, !P1 ;  /* 0x000000ff0a00720c */ /* 0x004fe20004f25670 */
[----:B------:R-:W-:Y:S01]  /*05b0*/  FMUL R11, R0, UR4 ;  /* 0x00000004000b7c20 */ /* 0x000fe20008400000 */
[----:B------:R-:W-:Y:S01]  /*05c0*/  LOP3.LUT R8, R8, 0xfffffffc, RZ, 0xc0, !PT ;  /* 0xfffffffc08087812 */ /* 0x000fe200078ec0ff */
[----:B------:R-:W-:Y:S01]  /*05d0*/  VOTEU.ALL UP0, P0 ;  /* 0x00000000003f7886 */ /* 0x000fe20000000000 */
[----:B------:R-:W-:-:S03]  /*05e0*/  ULDC UR4, c[0x0][0x154] ;  /* 0x0000550000047ab9 */ /* 0x000fc60000000800 */
[----:B------:R-:W1:Y:S01]  /*05f0*/  F2I.U32.TRUNC.NTZ R11, R11 ;  /* 0x0000000b000b7305 */ /* 0x000e62000020f000 */
[----:B------:R-:W-:Y:S01]  /*0600*/  IMAD.IADD R8, R7, 0x1, -R8 ;  /* 0x0000000107087824 */ /* 0x000fe200078e0a08 */
[----:B------:R-:W2:Y:S01]  /*0610*/  @!UP0 S2UR UR8, SR_CgaCtaId ;  /* 0x00000000000889c3 */ /* 0x000ea20000008800 */
[----:B------:R-:W-:Y:S01]  /*0620*/  @!UP0 UMOV UR7, 0x400 ;  /* 0x0000040000078882 */ /* 0x000fe20000000000 */
[----:B---3--:R-:W-:Y:S01]  /*0630*/  R2UR UR19, R6 ;  /* 0x00000000061372ca */ /* 0x008fe200000e0000 */
[----:B------:R-:W-:Y:S01]  /*0640*/  IMAD R8, R9, 0x4, R8 ;  /* 0x0000000409087824 */ /* 0x000fe200078e0208 */
[----:B------:R-:W-:Y:S01]  /*0650*/  VOTEU.ALL UP1, P1 ;  /* 0x00000000003f7886 */ /* 0x000fe20000820000 */
[----:B------:R-:W-:Y:S01]  /*0660*/  VOTEU.ALL UP2, P1 ;  /* 0x00000000003f7886 */ /* 0x000fe20000840000 */
[----:B------:R-:W-:Y:S01]  /*0670*/  VOTEU.ALL UP3, P1 ;  /* 0x00000000003f7886 */ /* 0x000fe20000860000 */
[C---:B------:R-:W-:Y:S01]  /*0680*/  IMAD.SHL.U32 R7, R8.reuse, 0x4, RZ ;  /* 0x0000000408077824 */ /* 0x040fe200078e00ff */
[----:B------:R-:W-:Y:S01]  /*0690*/  LEA.HI R0, R8, R8, RZ, 0x1 ;  /* 0x0000000808007211 */ /* 0x000fe200078f08ff */
[----:B------:R-:W3:Y:S01]  /*06a0*/  @!UP1 S2UR UR11, SR_CgaCtaId ;  /* 0x00000000000b99c3 */ /* 0x000ee20000008800 */
[----:B------:R-:W-:Y:S01]  /*06b0*/  @!UP1 UMOV UR10, 0x400 ;  /* 0x00000400000a9882 */ /* 0x000fe20000000000 */
[----:B------:R-:W-:Y:S01]  /*06c0*/  VOTEU.ALL UP4, P1 ;  /* 0x00000000003f7886 */ /* 0x000fe20000880000 */
[----:B------:R-:W-:Y:S01]  /*06d0*/  LOP3.LUT R9, R0, 0xfffffffe, RZ, 0xc0, !PT ;  /* 0xfffffffe00097812 */ /* 0x000fe200078ec0ff */
[----:B-1----:R-:W-:Y:S01]  /*06e0*/  IMAD.MOV R15, RZ, RZ, -R11 ;  /* 0x000000ffff0f7224 */ /* 0x002fe200078e0a0b */
[----:B------:R-:W-:Y:S01]  /*06f0*/  LOP3.LUT R16, R8, 0xc, R7, 0x78, !PT ;  /* 0x0000000c08107812 */ /* 0x000fe200078e7807 */
[----:B------:R-:W-:-:S02]  /*0700*/  VOTEU.ALL UP5, P1 ;  /* 0x00000000003f7886 */ /* 0x000fc400008a0000 */
[----:B0-----:R-:W-:Y:S01]  /*0710*/  IMAD R14, R12, R15, UR15 ;  /* 0x0000000f0c0e7e24 */ /* 0x001fe2000f8e020f */
[----:B-----5:R-:W-:Y:S01]  /*0720*/  I2FP.F32.U32 R0, R4 ;  /* 0x0000000400007245 */ /* 0x020fe20000201000 */
[----:B------:R-:W0:Y:S01]  /*0730*/  LDC R15, c[0x0][0x148] ;  /* 0x00005200ff0f7b82 */ /* 0x000e220000000800 */
[----:B------:R-:W-:Y:S01]  /*0740*/  IMAD.IADD R9, R8, 0x1, -R9 ;  /* 0x0000000108097824 */ /* 0x000fe200078e0a09 */
[----:B------:R1:W-:Y:S02]  /*0750*/  STL [R1+0x45c], R16 ;  /* 0x00045c1001007387 */ /* 0x0003e40000100800 */
[----:B------:R-:W-:Y:S01]  /*0760*/  FMUL R0, R0, UR4 ;  /* 0x0000000400007c20 */ /* 0x000fe20008400000 */
[----:B------:R-:W-:Y:S01]  /*0770*/  UMOV UR4, 0x20 ;  /* 0x0000002000047882 */ /* 0x000fe20000000000 */
[----:B------:R-:W-:Y:S01]  /*0780*/  ISETP.NE.AND P3, PT, R9, R14, PT ;  /* 0x0000000e0900720c */ /* 0x000fe20003f65270 */
[----:B--2---:R-:W-:Y:S01]  /*0790*/  @!UP0 ULEA UR7, UR8, UR7, 0x18 ;  /* 0x0000000708078291 */ /* 0x004fe2000f8ec03f */
[----:B------:R-:W2:Y:S01]  /*07a0*/  LDC R8, c[0x0][0x140] ;  /* 0x00005000ff087b82 */ /* 0x000ea20000000800 */
[----:B------:R-:W-:-:S04]  /*07b0*/  @!UP0 UIADD3 UR4, -UR4, 0x100000, URZ ;  /* 0x0010000004048890 */ /* 0x000fc8000fffe13f */
[----:B------:R-:W-:Y:S02]  /*07c0*/  @!UP0 USHF.L.U32 UR5, UR4, 0xb, URZ ;  /* 0x0000000b04058899 */ /* 0x000fe4000800063f */
[----:B------:R-:W-:Y:S01]  /*07d0*/  @!UP0 USHF.L.U32 UR4, UR4, 0x1, URZ ;  /* 0x0000000104048899 */ /* 0x000fe2000800063f */
[----:B------:R-:W5:Y:S01]  /*07e0*/  F2I.U32.TRUNC.NTZ R0, R0 ;  /* 0x0000000000007305 */ /* 0x000f62000020f000 */
[----:B------:R-:W-:-:S04]  /*07f0*/  @!UP1 UIADD3 UR8, -UR9, 0x100000, URZ ;  /* 0x0010000009089890 */ /* 0x000fc8000fffe13f */
[----:B------:R-:W-:Y:S02]  /*0800*/  @!UP1 USHF.L.U32 UR9, UR8, 0xb, URZ ;  /* 0x0000000b08099899 */ /* 0x000fe4000800063f */
[----:B------:R-:W-:Y:S01]  /*0810*/  @!UP1 USHF.L.U32 UR8, UR8, 0x1, URZ ;  /* 0x0000000108089899 */ /* 0x000fe2000800063f */
[----:B------:R-:W-:Y:S01]  /*0820*/  VOTEU.ALL UP0, P0 ;  /* 0x00000000003f7886 */ /* 0x000fe20000000000 */
[----:B---3--:R-:W-:Y:S01]  /*0830*/  @!UP1 ULEA UR10, UR11, UR10, 0x18 ;  /* 0x0000000a0b0a9291 */ /* 0x008fe2000f8ec03f */
[----:B------:R-:W-:Y:S01]  /*0840*/  VOTEU.ALL UP1, P0 ;  /* 0x00000000003f7886 */ /* 0x000fe20000020000 */
[----:B------:R-:W-:-:S04]  /*0850*/  LOP3.LUT P0, RZ, R2, 0x7, RZ, 0xc0, !PT ;  /* 0x0000000702ff7812 */ /* 0x000fc8000780c0ff */
[C---:B------:R-:W-:Y:S01]  /*0860*/  ISETP.LT.U32.AND P0, PT, R16.reuse, 0x2, !P0 ;  /* 0x000000021000780c */ /* 0x040fe20004701070 */
[----:B------:R-:W3:Y:S02]  /*0870*/  FENCE.VIEW.ASYNC.S ;  /* 0x00000000000073c6 */ /* 0x000ee40000000000 */
[----:B---3--:R1:W3:Y:S01]  /*0880*/  @!UP0 SYNCS.EXCH.64 URZ, [UR7+0x90], UR4 ;  /* 0x00009004073f85b2 */ /* 0x0082e20008000100 */
[----:B-----5:R-:W-:Y:S01]  /*0890*/  IMAD.MOV R18, RZ, RZ, -R0 ;  /* 0x000000ffff127224 */ /* 0x020fe200078e0a00 */
[----:B------:R-:W-:-:S03]  /*08a0*/  @P3 LEA.HI R0, R16, R16, RZ, 0x1 ;  /* 0x0000001010003211 */ /* 0x000fc600078f08ff */
[----:B0-----:R-:W-:Y:S01]  /*08b0*/  IMAD R7, R15, R18, R4 ;  /* 0x000000120f077224 */ /* 0x001fe200078e0204 */
[----:B------:R-:W-:Y:S02]  /*08c0*/  @P3 SHF.R.S32.HI R0, RZ, 0x1, R0 ;  /* 0x00000001ff003819 */ /* 0x000fe40000011400 */
[----:B--2---:R-:W-:Y:S02]  /*08d0*/  ISETP.EQ.U32.AND P1, PT, R8, 0x1, PT ;  /* 0x000000010800780c */ /* 0x004fe40003f22070 */
[----:B------:R-:W-:Y:S01]  /*08e0*/  @P3 ISETP.NE.AND P4, PT, R0, R7, PT ;  /* 0x000000070000320c */ /* 0x000fe20003f85270 */
[----:B------:R-:W-:Y:S01]  /*08f0*/  IMAD.MOV.U32 R0, RZ, RZ, 0x1 ;  /* 0x00000001ff007424 */ /* 0x000fe200078e00ff */
[----:B------:R-:W-:Y:S02]  /*0900*/  SEL R7, RZ, 0x1, !P0 ;  /* 0x00000001ff077807 */ /* 0x000fe40004000000 */
[----:B------:R-:W-:Y:S01]  /*0910*/  @P3 SEL R0, RZ, 0x1, P4 ;  /* 0x00000001ff003807 */ /* 0x000fe20002000000 */
[----:B------:R1:W0:Y:S01]  /*0920*/  @!UP1 SYNCS.EXCH.64 URZ, [UR7+0x98], UR4 ;  /* 0x00009804073f95b2 */ /* 0x0002220008000100 */
[----:B------:R-:W-:-:S02]  /*0930*/  NOP ;  /* 0x0000000000007918 */ /* 0x000fc40000000000 */
[----:B------:R-:W-:-:S05]  /*0940*/  LOP3.LUT R0, R0, R7, RZ, 0xc0, !PT ;  /* 0x0000000700007212 */ /* 0x000fca00078ec0ff */
[----:B------:R1:W-:Y:S01]  /*0950*/  STL [R1+0x458], R0 ;  /* 0x0004580001007387 */ /* 0x0003e20000100800 */
[----:B------:R1:W2:Y:S01]  /*0960*/  @!UP2 SYNCS.EXCH.64 URZ, [UR10+0x70], UR8 ;  /* 0x000070080a3fa5b2 */ /* 0x0002a20008000100 */
[----:B------:R1:W0:Y:S01]  /*0970*/  @!UP3 SYNCS.EXCH.64 URZ, [UR10+0x78], UR8 ;  /* 0x000078080a3fb5b2 */ /* 0x0002220008000100 */
[----:B------:R1:W0:Y:S01]  /*0980*/  @!UP4 SYNCS.EXCH.64 URZ, [UR10+0x80], UR8 ;  /* 0x000080080a3fc5b2 */ /* 0x0002220008000100 */
[----:B------:R1:W0:Y:S01]  /*0990*/  @!UP5 SYNCS.EXCH.64 URZ, [UR10+0x88], UR8 ;  /* 0x000088080a3fd5b2 */ /* 0x0002220008000100 */
[----:B------:R-:W-:Y:S01]  /*09a0*/  NOP ;  /* 0x0000000000007918 */ /* 0x000fe20000000000 */
[----:B---3--:R-:W-:Y:S05]  /*09b0*/  @!P1 BRA `(.L_x_3) ;  /* 0x0000000000089947 */ /* 0x008fea0003800000 */
[----:B0-2-4-:R-:W-:Y:S01]  /*09c0*/  UCGABAR_ARV ;  /* 0x00000000000079c7 */ /* 0x015fe20008000000 */
[----:B------:R-:W-:Y:S05]  /*09d0*/  BRA `(.L_x_4) ;  /* 0x0000000000047947 */ /* 0x000fea0003800000 */
.L_x_3:
[----:B0-2-4-:R-:W-:Y:S01]  /*09e0*/  NOP ;  /* 0x0000000000007918 */ /* 0x015fe20000000000 */
.L_x_4:
[----:B-1----:R-:W-:Y:S01]  /*09f0*/  ULDC.64 UR4, c[0x0][0x598] ;  /* 0x0001660000047ab9 */ /* 0x002fe20000000a00 */
[----:B------:R-:W-:Y:S01]  /*0a00*/  ULDC.64 UR20, c[0x0][0x208] ;  /* 0x0000820000147ab9 */ /* 0x000fe20000000a00 */
[----:B------:R-:W-:-:S04]  /*0a10*/  ISETP.NE.U32.AND P0, PT, RZ, UR4, PT ;  /* 0x00000004ff007c0c */ /* 0x000fc8000bf05070 */
[----:B------:R-:W-:-:S13]  /*0a20*/  ISETP.NE.AND.EX P0, PT, RZ, UR5, PT, P0 ;  /* 0x00000005ff007c0c */ /* 0x000fda000bf05300 */
[----:B------:R-:W-:Y:S05]  /*0a30*/  @!P0 BRA `(.L_x_5) ;  /* 0x0000000000208947 */ /* 0x000fea0003800000 */
[----:B------:R-:W0:Y:S02]  /*0a40*/  LDC.64 R6, c[0x0][0x598] ;  /* 0x00016600ff067b82 */ /* 0x000e240000000a00 */
[----:B0-----:R-:W2:Y:S02]  /*0a50*/  LDG.E.64 R6, desc[UR20][R6.64] ;  /* 0x0000001406067981 */ /* 0x001ea4000c1e1b00 */
[----:B--2---:R-:W-:-:S04]  /*0a60*/  ISETP.NE.U32.AND P0, PT, R6, RZ, PT ;  /* 0x000000ff0600720c */ /* 0x004fc80003f05070 */
[----:B------:R-:W-:-:S13]  /*0a70*/  ISETP.NE.AND.EX P0, PT, R7, RZ, PT, P0 ;  /* 0x000000ff0700720c */ /* 0x000fda0003f05300 */
[----:B------:R-:W-:Y:S05]  /*0a80*/  @!P0 BRA `(.L_x_5) ;  /* 0x00000000000c8947 */ /* 0x000fea0003800000 */
[----:B------:R-:W2:Y:S02]  /*0a90*/  LD.E R6, desc[UR20][R6.64] ;  /* 0x0000001406067980 */ /* 0x000ea4000c101900 */
[----:B--2---:R-:W-:Y:S01]  /*0aa0*/  R2UR UR27, R6 ;  /* 0x00000000061b72ca */ /* 0x004fe200000e0000 */
[----:B------:R-:W-:-:S14]  /*0ab0*/  BRA `(.L_x_6) ;  /* 0x0000000000247947 */ /* 0x000fdc0003800000 */
.L_x_5:
[----:B------:R-:W-:Y:S02]  /*0ac0*/  ULDC.64 UR4, c[0x0][0x588] ;  /* 0x0001620000047ab9 */ /* 0x000fe40000000a00 */
[----:B------:R-:W-:-:S04]  /*0ad0*/  ISETP.NE.U32.AND P0, PT, RZ, UR4, PT ;  /* 0x00000004ff007c0c */ /* 0x000fc8000bf05070 */
[----:B------:R-:W-:-:S13]  /*0ae0*/  ISETP.NE.AND.EX P0, PT, RZ, UR5, PT, P0 ;  /* 0x00000005ff007c0c */ /* 0x000fda000bf05300 */
[----:B------:R-:W-:Y:S05]  /*0af0*/  @!P0 BRA `(.L_x_7) ;  /* 0x0000000000108947 */ /* 0x000fea0003800000 */
[----:B------:R-:W0:Y:S02]  /*0b00*/  LDC.64 R6, c[0x0][0x588] ;  /* 0x00016200ff067b82 */ /* 0x000e240000000a00 */
[----:B0-----:R-:W2:Y:S02]  /*0b10*/  LDG.E R6, desc[UR20][R6.64] ;  /* 0x0000001406067981 */ /* 0x001ea4000c1e1900 */
[----:B--2---:R-:W-:Y:S01]  /*0b20*/  R2UR UR27, R6 ;  /* 0x00000000061b72ca */ /* 0x004fe200000e0000 */
[----:B------:R-:W-:-:S14]  /*0b30*/  BRA `(.L_x_6) ;  /* 0x0000000000047947 */ /* 0x000fdc0003800000 */
.L_x_7:
[----:B------:R-:W-:-:S05]  /*0b40*/  ULDC UR27, c[0x0][0x580] ;  /* 0x00016000001b7ab9 */ /* 0x000fca0000000800 */
.L_x_6:
[----:B------:R-:W-:Y:S02]  /*0b50*/  ULDC.64 UR4, c[0x0][0x5a0] ;  /* 0x0001680000047ab9 */ /* 0x000fe40000000a00 */
        /* <DEDUP_REMOVED lines=11> */
.L_x_8:
        /* <DEDUP_REMOVED lines=8> */
.L_x_10:
[----:B------:R-:W-:-:S05]  /*0c90*/  ULDC UR26, c[0x0][0x584] ;  /* 0x00016100001a7ab9 */ /* 0x000fca0000000800 */
.L_x_9:
[----:B------:R-:W0:Y:S01]  /*0ca0*/  LDC R0, c[0x0][0x65c] ;  /* 0x00019700ff007b82 */ /* 0x000e220000000800 */
[----:B------:R-:W-:Y:S01]  /*0cb0*/  IMAD.U32 R6, RZ, RZ, UR15 ;  /* 0x0000000fff067e24 */ /* 0x000fe2000f8e00ff */
[----:B------:R-:W-:Y:S01]  /*0cc0*/  UISETP.NE.AND UP0, UPT, UR14, 0x2, UPT ;  /* 0x000000020e00788c */ /* 0x000fe2000bf05270 */
[----:B------:R-:W-:Y:S01]  /*0cd0*/  IMAD.MOV.U32 R7, RZ, RZ, RZ ;  /* 0x000000ffff077224 */ /* 0x000fe200078e00ff */
[----:B------:R-:W-:Y:S01]  /*0ce0*/  ULDC UR7, c[0x0][0x28c] ;  /* 0x0000a30000077ab9 */ /* 0x000fe20000000800 */
[----:B------:R-:W-:Y:S01]  /*0cf0*/  UMOV UR5, URZ ;  /* 0x0000003f00057c82 */ /* 0x000fe20008000000 */
[----:B------:R-:W-:Y:S02]  /*0d00*/  UIADD3 UR7, UR7, 0x3f, URZ ;  /* 0x0000003f07077890 */ /* 0x000fe4000fffe03f */
[----:B------:R-:W-:Y:S01]  /*0d10*/  PLOP3.LUT P0, PT, PT, PT, UP0, 0x80, 0x0 ;  /* 0x000000000000781c */ /* 0x000fe20003f0f008 */
[----:B------:R-:W-:Y:S01]  /*0d20*/  UMOV UR4, URZ ;  /* 0x0000003f00047c82 */ /* 0x000fe20008000000 */
[----:B------:R-:W-:Y:S01]  /*0d30*/  USHF.R.S32.HI UR10, URZ, 0x1f, UR7 ;  /* 0x0000001f3f0a7899 */ /* 0x000fe20008011407 */
[----:B------:R-:W-:-:S03]  /*0d40*/  ULDC.64 UR22, c[0x0][0x650] ;  /* 0x0001940000167ab9 */ /* 0x000fc60000000a00 */
[----:B------:R-:W-:Y:S01]  /*0d50*/  ULEA.HI UR10, UR10, UR7, URZ, 0x6 ;  /* 0x000000070a0a7291 */ /* 0x000fe2000f8f303f */
[----:B0-----:R-:W-:-:S13]  /*0d60*/  ISETP.NE.AND P3, PT, R0, 0x1, PT ;  /* 0x000000010000780c */ /* 0x001fda0003f65270 */
[----:B------:R-:W0:Y:S01]  /*0d70*/  @P3 LDC R9, c[0x0][0x10] ;  /* 0x00000400ff093b82 */ /* 0x000e220000000800 */
[----:B------:R-:W-:-:S07]  /*0d80*/  @P3 IMAD.MOV.U32 R5, RZ, RZ, RZ ;  /* 0x000000ffff053224 */ /* 0x000fce00078e00ff */
[----:B------:R-:W1:Y:S01]  /*0d90*/  @!P3 LDC R11, c[0x0][0xc] ;  /* 0x00000300ff0bbb82 */ /* 0x000e620000000800 */
[----:B------:R-:W-:Y:S01]  /*0da0*/  ULDC UR8, c[0x0][0xc] ;  /* 0x0000030000087ab9 */ /* 0x000fe20000000800 */
[----:B------:R-:W-:Y:S01]  /*0db0*/  ULDC UR9, c[0x0][0x10] ;  /* 0x0000040000097ab9 */ /* 0x000fe20000000800 */
[----:B------:R-:W-:Y:S01]  /*0dc0*/  ULDC UR7, c[0x0][0x14] ;  /* 0x0000050000077ab9 */ /* 0x000fe20000000800 */
[----:B------:R-:W-:-:S04]  /*0dd0*/  UIMAD.WIDE.U32 UR8, UR8, UR9, URZ ;  /* 0x00000009080872a5 */ /* 0x000fc8000f8e003f */
[----:B------:R-:W-:Y:S02]  /*0de0*/  UIMAD.WIDE.U32 UR16, UR8, UR7, URZ ;  /* 0x00000007081072a5 */ /* 0x000fe4000f8e003f */
[----:B------:R-:W-:-:S04]  /*0df0*/  UIMAD UR14, UR9, UR7, URZ ;  /* 0x00000007090e72a4 */ /* 0x000fc8000f8e023f */
[----:B------:R-:W-:Y:S01]  /*0e00*/  UIADD3 UR14, UR17, UR14, URZ ;  /* 0x0000000e110e7290 */ /* 0x000fe2000fffe03f */
[----:B0-----:R-:W-:Y:S01]  /*0e10*/  @P3 IMAD.WIDE.U32 R8, R9, UR15, R4 ;  /* 0x0000000f09083c25 */ /* 0x001fe2000f8e0004 */
[----:B------:R-:W-:-:S03]  /*0e20*/  USHF.R.S32.HI UR15, URZ, 0x6, UR10 ;  /* 0x000000063f0f7899 */ /* 0x000fc6000801140a */
[----:B------:R-:W-:Y:S02]  /*0e30*/  @P3 IMAD.MOV.U32 R12, RZ, RZ, R8 ;  /* 0x000000ffff0c3224 */ /* 0x000fe400078e0008 */
[----:B-1----:R-:W-:-:S04]  /*0e40*/  @!P3 IMAD.WIDE.U32 R6, R4, R11, R6 ;  /* 0x0000000b0406b225 */ /* 0x002fc800078e0006 */
[----:B------:R-:W-:Y:S02]  /*0e50*/  @P3 IMAD.MOV.U32 R11, RZ, RZ, RZ ;  /* 0x000000ffff0b3224 */ /* 0x000fe400078e00ff */
[----:B------:R-:W-:Y:S02]  /*0e60*/  @!P3 IMAD.MOV.U32 R12, RZ, RZ, R6 ;  /* 0x000000ffff0cb224 */ /* 0x000fe400078e0006 */
[----:B------:R-:W-:Y:S02]  /*0e70*/  @P3 IMAD.IADD R10, R9, 0x1, R11 ;  /* 0x00000001090a3824 */ /* 0x000fe400078e020b */
[----:B------:R-:W-:Y:S01]  /*0e80*/  @!P3 IMAD.MOV.U32 R10, RZ, RZ, R7 ;  /* 0x000000ffff0ab224 */ /* 0x000fe200078e0007 */
[----:B------:R0:W-:Y:S03]  /*0e90*/  STL [R1+0x464], R12 ;  /* 0x0004640c01007387 */ /* 0x0001e60000100800 */
[----:B------:R-:W-:Y:S01]  /*0ea0*/  IMAD.MOV.U32 R16, RZ, RZ, R10 ;  /* 0x000000ffff107224 */ /* 0x000fe200078e000a */
[----:B------:R0:W-:Y:S01]  /*0eb0*/  STL [R1+0x460], R10 ;  /* 0x0004600a01007387 */ /* 0x0001e20000100800 */
[----:B------:R-:W-:Y:S05]  /*0ec0*/  @P0 BRA `(.L_x_11) ;  /* 0x0000000000280947 */ /* 0x000fea0003800000 */
[----:B0-----:R-:W-:Y:S01]  /*0ed0*/  IADD3 R12, P0, R12, UR16, RZ ;  /* 0x000000100c0c7c10 */ /* 0x001fe2000ff1e0ff */
[----:B------:R-:W-:Y:S02]  /*0ee0*/  UISETP.GE.U32.AND UP0, UPT, UR15, 0x6, UPT ;  /* 0x000000060f00788c */ /* 0x000fe4000bf06070 */
[----:B------:R-:W-:Y:S01]  /*0ef0*/  UIMAD.WIDE.U32 UR4, UR15, -0x55555555, URZ ;  /* 0xaaaaaaab0f0478a5 */ /* 0x000fe2000f8e003f */
[----:B------:R-:W-:Y:S01]  /*0f00*/  IADD3.X R16, R16, UR14, RZ, P0, !PT ;  /* 0x0000000e10107c10 */ /* 0x000fe200087fe4ff */
[----:B------:R1:W-:Y:S02]  /*0f10*/  STL [R1+0x464], R12 ;  /* 0x0004640c01007387 */ /* 0x0003e40000100800 */
[----:B------:R-:W-:Y:S02]  /*0f20*/  USHF.R.U32.HI UR5, URZ, 0x2, UR5 ;  /* 0x000000023f057899 */ /* 0x000fe40008011605 */
[----:B------:R1:W-:Y:S01]  /*0f30*/  STL [R1+0x460], R16 ;  /* 0x0004601001007387 */ /* 0x0003e20000100800 */
[----:B------:R-:W-:-:S02]  /*0f40*/  UMOV UR4, URZ ;  /* 0x0000003f00047c82 */ /* 0x000fc40008000000 */
[----:B------:R-:W-:Y:S02]  /*0f50*/  @UP0 ULOP3.LUT UR4, UR5, 0x1, URZ, 0xc0, !UPT ;  /* 0x0000000105040892 */ /* 0x000fe4000f8ec03f */
[----:B------:R-:W-:-:S12]  /*0f60*/  UIMAD UR5, UR5, -0x6, UR15 ;  /* 0xfffffffa050578a4 */ /* 0x000fd8000f8e020f */
.L_x_11:
[----:B------:R-:W-:Y:S01]  /*0f70*/  IMAD.MOV.U32 R8, RZ, RZ, -0x1 ;  /* 0xffffffffff087424 */ /* 0x000fe200078e00ff */
[----:B------:R-:W-:Y:S01]  /*0f80*/  ISETP.GE.U32.AND P0, PT, R12, UR22, PT ;  /* 0x000000160c007c0c */ /* 0x000fe2000bf06070 */
[----:B------:R-:W-:Y:S01]  /*0f90*/  IMAD.MOV.U32 R6, RZ, RZ, -0x1 ;  /* 0xffffffffff067424 */ /* 0x000fe200078e00ff */
[----:B------:R-:W-:Y:S01]  /*0fa0*/  PRMT R0, RZ, 0x7610, R0 ;  /* 0x00007610ff007816 */ /* 0x000fe20000000000 */
[----:B------:R-:W-:Y:S01]  /*0fb0*/  IMAD.MOV.U32 R7, RZ, RZ, -0x1 ;  /* 0xffffffffff077424 */ /* 0x000fe200078e00ff */
[----:B------:R2:W-:Y:S01]  /*0fc0*/  STL [R1+0x468], R8 ;  /* 0x0004680801007387 */ /* 0x0005e20000100800 */
[----:B------:R-:W-:-:S03]  /*0fd0*/  ISETP.GE.U32.AND.EX P0, PT, R16, UR23, PT, P0 ;  /* 0x0000001710007c0c */ /* 0x000fc6000bf06100 */
[----:B------:R2:W-:Y:S04]  /*0fe0*/  STL [R1+0x454], R6 ;  /* 0x0004540601007387 */ /* 0x0005e80000100800 */
[----:B------:R2:W-:Y:S06]  /*0ff0*/  STL [R1+0x46c], R7 ;  /* 0x00046c0701007387 */ /* 0x0005ec0000100800 */
[----:B------:R-:W-:Y:S05]  /*1000*/  @P0 BRA `(.L_x_12) ;  /* 0x0000000400380947 */ /* 0x000fea0003800000 */
[----:B------:R-:W3:Y:S01]  /*1010*/  LDC.64 R20, c[0x0][0x628] ;  /* 0x00018a00ff147b82 */ /* 0x000ee20000000a00 */
[----:B--2---:R-:W-:Y:S02]  /*1020*/  IMAD.MOV.U32 R6, RZ, RZ, R12 ;  /* 0x000000ffff067224 */ /* 0x004fe400078e000c */
[----:B------:R-:W-:-:S05]  /*1030*/  IMAD.MOV.U32 R7, RZ, RZ, R16 ;  /* 0x000000ffff077224 */ /* 0x000fca00078e0010 */
[----:B------:R-:W2:Y:S08]  /*1040*/  LDC R0, c[0x0][0x630] ;  /* 0x00018c00ff007b82 */ /* 0x000eb00000000800 */
[----:B------:R-:W4:Y:S01]  /*1050*/  LDC.64 R22, c[0x0][0x620] ;  /* 0x00018800ff167b82 */ /* 0x000f220000000a00 */
[----:B---3--:R-:W-:-:S04]  /*1060*/  ISETP.NE.U32.AND P0, PT, R20, RZ, PT ;  /* 0x000000ff1400720c */ /* 0x008fc80003f05070 */
[----:B------:R-:W-:-:S13]  /*1070*/  ISETP.NE.AND.EX P0, PT, R21, RZ, PT, P0 ;  /* 0x000000ff1500720c */ /* 0x000fda0003f05300 */
[----:B--2-4-:R-:W-:Y:S05]  /*1080*/  @!P0 BRA `(.L_x_13) ;  /* 0x0000000000288947 */ /* 0x014fea0003800000 */
[----:B------:R-:W2:Y:S02]  /*1090*/  LDC R11, c[0x0][0x634] ;  /* 0x00018d00ff0b7b82 */ /* 0x000ea40000000800 */
[----:B--2---:R-:W-:-:S05]  /*10a0*/  IADD3 R11, P0, R12, R11, RZ ;  /* 0x0000000b0c0b7210 */ /* 0x004fca0007f1e0ff */
[----:B------:R-:W-:-:S04]  /*10b0*/  IMAD.X R17, RZ, RZ, R16, P0 ;  /* 0x000000ffff117224 */ /* 0x000fc800000e0610 */
[----:B------:R-:W-:-:S04]  /*10c0*/  IMAD.WIDE.U32 R6, R17, R20, RZ ;  /* 0x0000001411067225 */ /* 0x000fc800078e00ff */
[----:B------:R-:W-:-:S04]  /*10d0*/  IMAD.WIDE.U32 R8, P0, R11, R21, R6 ;  /* 0x000000150b087225 */ /* 0x000fc80007800006 */
[----:B------:R-:W-:-:S04]  /*10e0*/  IMAD.WIDE.U32 R6, R11, R20, RZ ;  /* 0x000000140b067225 */ /* 0x000fc800078e00ff */
[----:B------:R-:W-:Y:S01]  /*10f0*/  IMAD.X R11, RZ, RZ, RZ, P0 ;  /* 0x000000ffff0b7224 */ /* 0x000fe200000e06ff */
[----:B------:R-:W-:Y:S01]  /*1100*/  IADD3 RZ, P0, R7, R8, RZ ;  /* 0x0000000807ff7210 */ /* 0x000fe20007f1e0ff */
[----:B0-----:R-:W-:-:S04]  /*1110*/  IMAD.MOV.U32 R10, RZ, RZ, R9 ;  /* 0x000000ffff0a7224 */ /* 0x001fc800078e0009 */
[----:B------:R-:W-:-:S08]  /*1120*/  IMAD.WIDE.U32.X R6, R17, R21, R10, P0 ;  /* 0x0000001511067225 */ /* 0x000fd000000e040a */
.L_x_13:
[----:B------:R-:W2:Y:S01]  /*1130*/  LDC.64 R24, c[0x0][0x640] ;  /* 0x00019000ff187b82 */ /* 0x000ea20000000a00 */
[-CC-:B------:R-:W-:Y:S01]  /*1140*/  SHF.R.U64 R27, R6, R0.reuse, R7.reuse ;  /* 0x00000000061b7219 */ /* 0x180fe20000001207 */
[----:B------:R-:W-:Y:S01]  /*1150*/  IMAD.MOV.U32 R6, RZ, RZ, R12 ;  /* 0x000000ffff067224 */ /* 0x000fe200078e000c */
[----:B------:R-:W-:Y:S02]  /*1160*/  SHF.R.U32.HI R0, RZ, R0, R7 ;  /* 0x00000000ff007219 */ /* 0x000fe40000011607 */
[----:B------:R-:W-:-:S03]  /*1170*/  IADD3 R9, P0, RZ, -R27, RZ ;  /* 0x8000001bff097210 */ /* 0x000fc60007f1e0ff */
[----:B------:R-:W1:Y:S02]  /*1180*/  LDC R8, c[0x0][0x618] ;  /* 0x00018600ff087b82 */ /* 0x000e640000000800 */
[----:B------:R-:W-:-:S04]  /*1190*/  IMAD.X R7, RZ, RZ, ~R0, P0 ;  /* 0x000000ffff077224 */ /* 0x000fc800000e0e00 */
[-C--:B------:R-:W-:Y:S02]  /*11a0*/  IMAD R0, R7, R22.reuse, RZ ;  /* 0x0000001607007224 */ /* 0x080fe400078e02ff */
[----:B0-----:R-:W0:Y:S01]  /*11b0*/  LDC R10, c[0x0][0x608] ;  /* 0x00018200ff0a7b82 */ /* 0x001e220000000800 */
[----:B------:R-:W-:Y:S02]  /*11c0*/  IMAD.MOV.U32 R7, RZ, RZ, R16 ;  /* 0x000000ffff077224 */ /* 0x000fe400078e0010 */
[----:B------:R-:W-:-:S05]  /*11d0*/  IMAD.WIDE.U32 R6, R9, R22, R6 ;  /* 0x0000001609067225 */ /* 0x000fca00078e0006 */
[----:B------:R-:W3:Y:S01]  /*11e0*/  LDC R21, c[0x0][0x658] ;  /* 0x00019600ff157b82 */ /* 0x000ee20000000800 */
[----:B------:R-:W-:Y:S01]  /*11f0*/  IMAD R9, R9, R23, R0 ;  /* 0x0000001709097224 */ /* 0x000fe200078e0200 */
[----:B--2---:R-:W-:Y:S01]  /*1200*/  ISETP.NE.U32.AND P0, PT, R24, RZ, PT ;  /* 0x000000ff1800720c */ /* 0x004fe20003f05070 */
[----:B------:R-:W-:Y:S02]  /*1210*/  IMAD.MOV.U32 R0, RZ, RZ, -0x1 ;  /* 0xffffffffff007424 */ /* 0x000fe400078e00ff */
[----:B------:R-:W-:Y:S01]  /*1220*/  IMAD.IADD R7, R7, 0x1, R9 ;  /* 0x0000000107077824 */ /* 0x000fe200078e0209 */
[----:B------:R-:W-:Y:S01]  /*1230*/  ISETP.NE.AND.EX P0, PT, R25, RZ, PT, P0 ;  /* 0x000000ff1900720c */ /* 0x000fe20003f05300 */
[----:B------:R-:W-:Y:S01]  /*1240*/  IMAD.MOV.U32 R22, RZ, RZ, 0x1 ;  /* 0x00000001ff167424 */ /* 0x000fe200078e00ff */
[----:B------:R-:W2:Y:S02]  /*1250*/  LDC R19, c[0x0][0x600] ;  /* 0x00018000ff137b82 */ /* 0x000ea40000000800 */
[----:B-1----:R-:W-:-:S02]  /*1260*/  SHF.R.U64 R16, R6, R8, R7 ;  /* 0x0000000806107219 */ /* 0x002fc40000001207 */
[----:B------:R-:W-:-:S04]  /*1270*/  SHF.R.U32.HI R7, RZ, R8, R7 ;  /* 0x00000008ff077219 */ /* 0x000fc80000011607 */
[----:B------:R-:W1:Y:S01]  /*1280*/  LDC R20, c[0x0][0x648] ;  /* 0x00019200ff147b82 */ /* 0x000e620000000800 */
[-CC-:B0-----:R-:W-:Y:S02]  /*1290*/  SHF.R.U64 R29, R16, R10.reuse, R7.reuse ;  /* 0x0000000a101d7219 */ /* 0x181fe40000001207 */
[----:B------:R-:W-:-:S05]  /*12a0*/  SHF.R.U32.HI R6, RZ, R10, R7 ;  /* 0x0000000aff067219 */ /* 0x000fca0000011607 */
[----:B------:R-:W0:Y:S01]  /*12b0*/  LDC R23, c[0x0][0x638] ;  /* 0x00018e00ff177b82 */ /* 0x000e220000000800 */
[-CC-:B---3--:R-:W-:Y:S02]  /*12c0*/  SHF.R.U64 R28, R29, R21.reuse, R6.reuse ;  /* 0x000000151d1c7219 */ /* 0x188fe40000001206 */
[-C--:B------:R-:W-:Y:S02]  /*12d0*/  SHF.L.U32 R0, R0, R21.reuse, RZ ;  /* 0x0000001500007219 */ /* 0x080fe400000006ff */
[----:B------:R-:W-:Y:S01]  /*12e0*/  SHF.R.U32.HI R7, RZ, R21, R6 ;  /* 0x00000015ff077219 */ /* 0x000fe20000011606 */
[----:B------:R-:W-:Y:S01]  /*12f0*/  IMAD.MOV.U32 R6, RZ, RZ, R28 ;  /* 0x000000ffff067224 */ /* 0x000fe200078e001c */
[----:B------:R-:W-:Y:S01]  /*1300*/  LOP3.LUT R12, RZ, R0, RZ, 0x33, !PT ;  /* 0x00000000ff0c7212 */ /* 0x000fe200078e33ff */
[----:B------:R-:W3:Y:S01]  /*1310*/  LDC R26, c[0x0][0x610] ;  /* 0x00018400ff1a7b82 */ /* 0x000ee20000000800 */
[----:B------:R-:W-:Y:S05]  /*1320*/  @!P0 BRA `(.L_x_14) ;  /* 0x0000000000288947 */ /* 0x000fea0003800000 */
[----:B------:R-:W4:Y:S02]  /*1330*/  LDC R11, c[0x0][0x64c] ;  /* 0x00019300ff0b7b82 */ /* 0x000f240000000800 */
[----:B----4-:R-:W-:-:S05]  /*1340*/  IADD3 R11, P0, R28, R11, RZ ;  /* 0x0000000b1c0b7210 */ /* 0x010fca0007f1e0ff */
[----:B------:R-:W-:-:S04]  /*1350*/  IMAD.X R17, RZ, RZ, R7, P0 ;  /* 0x000000ffff117224 */ /* 0x000fc800000e0607 */
[----:B------:R-:W-:-:S04]  /*1360*/  IMAD.WIDE.U32 R6, R17, R24, RZ ;  /* 0x0000001811067225 */ /* 0x000fc800078e00ff */
[----:B------:R-:W-:-:S04]  /*1370*/  IMAD.WIDE.U32 R8, P0, R11, R25, R6 ;  /* 0x000000190b087225 */ /* 0x000fc80007800006 */
[----:B------:R-:W-:-:S04]  /*1380*/  IMAD.WIDE.U32 R6, R11, R24, RZ ;  /* 0x000000180b067225 */ /* 0x000fc800078e00ff */
[----:B------:R-:W-:Y:S01]  /*1390*/  IMAD.X R11, RZ, RZ, RZ, P0 ;  /* 0x000000ffff0b7224 */ /* 0x000fe200000e06ff */
[----:B------:R-:W-:Y:S01]  /*13a0*/  IADD3 RZ, P0, R7, R8, RZ ;  /* 0x0000000807ff7210 */ /* 0x000fe20007f1e0ff */
[----:B------:R-:W-:-:S04]  /*13b0*/  IMAD.MOV.U32 R10, RZ, RZ, R9 ;  /* 0x000000ffff0a7224 */ /* 0x000fc800078e0009 */
[----:B------:R-:W-:-:S08]  /*13c0*/  IMAD.WIDE.U32.X R6, R17, R25, R10, P0 ;  /* 0x0000001911067225 */ /* 0x000fd000000e040a */
.L_x_14:
[----:B-1----:R-:W-:Y:S01]  /*13d0*/  SHF.R.U64 R6, R6, R20, R7 ;  /* 0x0000001406067219 */ /* 0x002fe20000001207 */
[----:B--2---:R-:W-:Y:S01]  /*13e0*/  VIADD R7, R19, 0xffffffff ;  /* 0xffffffff13077836 */ /* 0x004fe20000000000 */
[----:B------:R-:W-:Y:S01]  /*13f0*/  SHF.L.U32 R0, R22, R21, RZ ;  /* 0x0000001516007219 */ /* 0x000fe200000006ff */
[----:B------:R-:W-:Y:S01]  /*1400*/  @P3 IMAD R14, R15, R18, R4 ;  /* 0x000000120f0e3224 */ /* 0x000fe200078e0204 */
[----:B------:R-:W-:Y:S01]  /*1410*/  LOP3.LUT R5, R29, R12, RZ, 0xc0, !PT ;  /* 0x0000000c1d057212 */ /* 0x000fe200078ec0ff */
[----:B------:R-:W-:Y:S01]  /*1420*/  IMAD.MOV R8, RZ, RZ, -R6 ;  /* 0x000000ffff087224 */ /* 0x000fe200078e0a06 */
[----:B------:R-:W-:-:S03]  /*1430*/  LOP3.LUT R7, R16, R7, RZ, 0xc0, !PT ;  /* 0x0000000710077212 */ /* 0x000fc600078ec0ff */
[----:B------:R-:W-:Y:S02]  /*1440*/  IMAD R5, R0, R6, R5 ;  /* 0x0000000600057224 */ /* 0x000fe400078e0205 */
[----:B0-----:R-:W-:Y:S02]  /*1450*/  IMAD R0, R8, R23, R28 ;  /* 0x0000001708007224 */ /* 0x001fe400078e021c */
[----:B---3--:R-:W-:Y:S02]  /*1460*/  IMAD R4, R5, R26, R14 ;  /* 0x0000001a05047224 */ /* 0x008fe400078e020e */
[----:B------:R-:W-:Y:S02]  /*1470*/  IMAD.MOV.U32 R6, RZ, RZ, 0x1 ;  /* 0x00000001ff067424 */ /* 0x000fe400078e00ff */
[----:B------:R-:W-:-:S03]  /*1480*/  IMAD R5, R0, R19, R7 ;  /* 0x0000001300057224 */ /* 0x000fc600078e0207 */
[----:B------:R-:W-:Y:S02]  /*1490*/  PRMT R0, R6, 0x7610, R0 ;  /* 0x0000761006007816 */ /* 0x000fe40000000000 */
[----:B------:R-:W-:Y:S02]  /*14a0*/  SEL R6, R5, R4, !P3 ;  /* 0x0000000405067207 */ /* 0x000fe40005800000 */
[----:B------:R-:W-:-:S03]  /*14b0*/  SEL R4, R4, R5, !P3 ;  /* 0x0000000504047207 */ /* 0x000fc60005800000 */
[----:B------:R3:W-:Y:S04]  /*14c0*/  STL [R1+0x46c], R6 ;  /* 0x00046c0601007387 */ /* 0x0007e80000100800 */
[----:B------:R3:W-:Y:S04]  /*14d0*/  STL [R1+0x454], R27 ;  /* 0x0004541b01007387 */ /* 0x0007e80000100800 */
[----:B------:R3:W-:Y:S02]  /*14e0*/  STL [R1+0x468], R4 ;  /* 0x0004680401007387 */ /* 0x0007e40000100800 */
.L_x_12:
[----:B------:R-:W-:Y:S05]  /*14f0*/  @!P1 BRA `(.L_x_15) ;  /* 0x00000000000c9947 */ /* 0x000fea0003800000 */
[----:B------:R-:W-:Y:S01]  /*1500*/  UCGABAR_WAIT ;  /* 0x0000000000007dc7 */ /* 0x000fe20008000000 */
[----:B------:R-:W-:Y:S01]  /*1510*/  CCTL.IVALL ;  /* 0x00000000ff00798f */ /* 0x000fe20002000000 */
[----:B------:R-:W-:Y:S05]  /*1520*/  BRA `(.L_x_16) ;  /* 0x0000000000047947 */ /* 0x000fea0003800000 */
.L_x_15:
[----:B------:R-:W-:Y:S06]  /*1530*/  BAR.SYNC.DEFER_BLOCKING 0x0 ;  /* 0x0000000000007b1d */ /* 0x000fec0000010000 */
.L_x_16:
[----:B------:R-:W-:Y:S05]  /*1540*/  @!P2 BRA `(.L_x_17) ;  /* 0x000002380098a947 */ /* 0x000fea0003800000 */
[----:B------:R-:W-:-:S06]  /*1550*/  UISETP.GT.U32.AND UP0, UPT, UR12, 0x1, UPT ;  /* 0x000000010c00788c */ /* 0x000fcc000bf04070 */
[----:B------:R-:W-:-:S13]  /*1560*/  PLOP3.LUT P0, PT, PT, PT, UP0, 0x80, 0x0 ;  /* 0x000000000000781c */ /* 0x000fda0003f0f008 */
[----:B------:R-:W-:Y:S05]  /*1570*/  @P0 EXIT ;  /* 0x000000000000094d */ /* 0x000fea0003800000 */
.L_x_18:
[----:B------:R-:W-:-:S08]  /*1580*/  NOP ;  /* 0x0000000000007918 */ /* 0x000fd00000000000 */
[----:B------:R-:W4:Y:S02]  /*1590*/  USETMAXREG.TRY_ALLOC.CTAPOOL UP0, 0xf0 ;  /* 0x000000f0000079c8 */ /* 0x000f240008000600 */
[----:B----4-:R-:W-:-:S13]  /*15a0*/  PLOP3.LUT P0, PT, PT, PT, UP0, 0x80, 0x0 ;  /* 0x000000000000781c */ /* 0x010fda0003f0f008 */
[----:B------:R-:W-:Y:S05]  /*15b0*/  @!P0 BRA `(.L_x_18) ;  /* 0xfffffffc00f08947 */ /* 0x000fea000383ffff */
[----:B------:R-:W-:-:S13]  /*15c0*/  LOP3.LUT P0, RZ, R0, 0xff, RZ, 0xc0, !PT ;  /* 0x000000ff00ff7812 */ /* 0x000fda000780c0ff */
[----:B------:R-:W-:Y:S05]  /*15d0*/  @!P0 EXIT ;  /* 0x000000000000894d */ /* 0x000fea0003800000 */
[----:B------:R-:W4:Y:S01]  /*15e0*/  S2UR UR6, SR_CgaCtaId ;  /* 0x00000000000679c3 */ /* 0x000f220000008800 */
[CC--:B------:R-:W-:Y:S01]  /*15f0*/  LEA.HI R0, R13.reuse, R2.reuse, RZ, 0x2 ;  /* 0x000000020d007211 */ /* 0x0c0fe200078f10ff */
[----:B------:R-:W-:Y:S01]  /*1600*/  UIADD3 UR7, UR19, -0x1, URZ ;  /* 0xffffffff13077890 */ /* 0x000fe2000fffe03f */
[----:B------:R-:W-:Y:S01]  /*1610*/  LEA.HI R13, R13, R2, RZ, 0x5 ;  /* 0x000000020d0d7211 */ /* 0x000fe200078f28ff */
[----:B------:R-:W-:Y:S01]  /*1620*/  UMOV UR12, 0x400 ;  /* 0x00000400000c7882 */ /* 0x000fe20000000000 */
[--C-:B---3--:R-:W-:Y:S01]  /*1630*/  SHF.R.S32.HI R4, RZ, 0x2, R0.reuse ;  /* 0x00000002ff047819 */ /* 0x108fe20000011400 */
[----:B------:R-:W-:Y:S01]  /*1640*/  UISETP.LT.AND UP0, UPT, UR15, 0x1, UPT ;  /* 0x000000010f00788c */ /* 0x000fe2000bf01270 */
[----:B------:R-:W-:Y:S01]  /*1650*/  SHF.R.S32.HI R3, RZ, 0x1f, R0 ;  /* 0x0000001fff037819 */ /* 0x000fe20000011400 */
[----:B------:R-:W-:Y:S01]  /*1660*/  ULOP3.LUT UR28, UR13, 0x1, URZ, 0xfc, !UPT ;  /* 0x000000010d1c7892 */ /* 0x000fe2000f8efc3f */
[----:B------:R-:W-:Y:S01]  /*1670*/  SHF.R.S32.HI R13, RZ, 0x5, R13 ;  /* 0x00000005ff0d7819 */ /* 0x000fe2000001140d */
[----:B------:R-:W-:Y:S01]  /*1680*/  USEL UR18, UR15, 0x1, UP0 ;  /* 0x000000010f127887 */ /* 0x000fe20008000000 */
[----:B------:R-:W-:Y:S01]  /*1690*/  LEA.HI R3, R3, R4, RZ, 0x3 ;  /* 0x0000000403037211 */ /* 0x000fe200078f18ff */
[----:B------:R-:W-:-:S02]  /*16a0*/  UISETP.NE.AND UP0, UPT, UR7, URZ, UPT ;  /* 0x0000003f0700728c */ /* 0x000fc4000bf05270 */
[----:B------:R-:W-:Y:S01]  /*16b0*/  USHF.L.U32 UR29, UR15, 0x1, URZ ;  /* 0x000000010f1d7899 */ /* 0x000fe2000800063f */
[----:B------:R-:W-:Y:S01]  /*16c0*/  LOP3.LUT R3, R3, 0xfffffff8, RZ, 0xc0, !PT ;  /* 0xfffffff803037812 */ /* 0x000fe200078ec0ff */
[----:B------:R-:W-:Y:S02]  /*16d0*/  UIADD3 UR18, -UR18, UR15, URZ ;  /* 0x0000000f12127290 */ /* 0x000fe4000fffe13f */
[----:B------:R-:W-:Y:S02]  /*16e0*/  USEL UR31, URZ, 0x1, UP0 ;  /* 0x000000013f1f7887 */ /* 0x000fe40008000000 */
[----:B------:R-:W-:Y:S01]  /*16f0*/  IMAD.IADD R4, R4, 0x1, -R3 ;  /* 0x0000000104047824 */ /* 0x000fe200078e0a03 */
[----:B------:R-:W-:Y:S01]  /*1700*/  LOP3.LUT R3, R0, 0xfffffffc, RZ, 0xc0, !PT ;  /* 0xfffffffc00037812 */ /* 0x000fe200078ec0ff */
[----:B----4-:R-:W-:-:S03]  /*1710*/  ULEA UR12, UR6, UR12, 0x18 ;  /* 0x0000000c060c7291 */ /* 0x010fc6000f8ec03f */
[--C-:B------:R-:W-:Y:S01]  /*1720*/  SHF.R.S32.HI R5, RZ, 0x1f, R4.reuse ;  /* 0x0000001fff057819 */ /* 0x100fe20000011404 */
[----:B------:R-:W-:Y:S01]  /*1730*/  USHF.L.U32 UR6, UR7, 0x3, URZ ;  /* 0x0000000307067899 */ /* 0x000fe2000800063f */
[C-C-:B------:R-:W-:Y:S01]  /*1740*/  IMAD R0, R13.reuse, -0x10, -R4.reuse ;  /* 0xfffffff00d007824 */ /* 0x140fe200078e0a04 */
[----:B------:R-:W-:Y:S01]  /*1750*/  UIADD3 UR30, UR12, 0x70, URZ ;  /* 0x000000700c1e7890 */ /* 0x000fe2000fffe03f */
[----:B--2---:R-:W-:Y:S01]  /*1760*/  IMAD.IADD R6, R2, 0x1, -R3 ;  /* 0x0000000102067824 */ /* 0x004fe200078e0a03 */
[----:B------:R-:W-:Y:S01]  /*1770*/  ULOP3.LUT UR6, UR6, 0x8, URZ, 0xc0, !UPT ;  /* 0x0000000806067892 */ /* 0x000fe2000f8ec03f */
[----:B------:R-:W-:Y:S01]  /*1780*/  IMAD.WIDE R2, R13, 0x10, R4 ;  /* 0x000000100d027825 */ /* 0x000fe200078e0204 */
[----:B------:R-:W-:Y:S02]  /*1790*/  ULEA UR19, UR19, UR30, 0x3 ;  /* 0x0000001e13137291 */ /* 0x000fe4000f8e183f */
[----:B------:R-:W-:Y:S01]  /*17a0*/  ULOP3.LUT UR32, UR6, 0x8, URZ, 0x3c, !UPT ;  /* 0x0000000806207892 */ /* 0x000fe2000f8e3c3f */
[----:B------:R2:W-:Y:S01]  /*17b0*/  STL [R1+0x470], R6 ;  /* 0x0004700601007387 */ /* 0x0005e20000100800 */
[----:B------:R-:W-:-:S03]  /*17c0*/  ULOP3.LUT UR22, UR6, 0x18, URZ, 0x3c, !UPT ;  /* 0x0000001806167892 */ /* 0x000fc6000f8e3c3f */
[----:B------:R-:W-:Y:S02]  /*17d0*/  ULDC UR6, c[0x0][0x284] ;  /* 0x0000a10000067ab9 */ /* 0x000fe40000000800 */
[----:B------:R-:W-:-:S05]  /*17e0*/  VIADD R0, R0, UR6 ;  /* 0x0000000600007c36 */ /* 0x000fca0008000000 */
[----:B------:R2:W-:Y:S04]  /*17f0*/  STL [R1+0x474], R0 ;  /* 0x0004740001007387 */ /* 0x0005e80000100800 */
[----:B------:R2:W-:Y:S02]  /*1800*/  STL.64 [R1+0x478], R2 ;  /* 0x0004780201007387 */ /* 0x0005e40000100a00 */
.L_x_557:
[----:B--2---:R-:W-:Y:S01]  /*1810*/  IMAD.U32 R0, RZ, RZ, UR31 ;  /* 0x0000001fff007e24 */ /* 0x004fe2000f8e00ff */
[----:B0-----:R-:W2:Y:S01]  /*1820*/  LDC R2, c[0x0][0x28c] ;  /* 0x0000a300ff027b82 */ /* 0x001ea20000000800 */
[----:B------:R-:W-:Y:S01]  /*1830*/  UMOV UR6, URZ ;  /* 0x0000003f00067c82 */ /* 0x000fe20008000000 */
[----:B------:R-:W-:Y:S02]  /*1840*/  UMOV UR23, UR5 ;  /* 0x0000000500177c82 */ /* 0x000fe40008000000 */
[----:B------:R-:W-:-:S04]  /*1850*/  SHF.L.U32 R0, R0, 0x1f, RZ ;  /* 0x0000001f00007819 */ /* 0x000fc800000006ff */
[----:B------:R-:W3:Y:S01]  /*1860*/  SYNCS.PHASECHK.TRANS64.TRYWAIT P0, [UR19+-0x8], R0 ;  /* 0xfffff800ff0075a7 */ /* 0x000ee20008000153 */
[----:B--2---:R-:W-:Y:S01]  /*1870*/  ISETP.GE.AND P1, PT, R2, 0x1, PT ;  /* 0x000000010200780c */ /* 0x004fe20003f26270 */
[----:B-1-3--:R-:W-:-:S12]  /*1880*/  @!P0 BRA `(.L_x_19) ;  /* 0x0000024800508947 */ /* 0x00afd80003800000 */
.L_x_581:
[----:B------:R3:W-:Y:S01]  /*1890*/  STL [R1+0x450], RZ ;  /* 0x000450ff01007387 */ /* 0x0007e20000100800 */
[----:B------:R-:W-:Y:S01]  /*18a0*/  UMOV UR7, URZ ;  /* 0x0000003f00077c82 */ /* 0x000fe20008000000 */
[----:B------:R-:W-:Y:S01]  /*18b0*/  UMOV UR8, URZ ;  /* 0x0000003f00087c82 */ /* 0x000fe20008000000 */
[----:B------:R-:W-:Y:S01]  /*18c0*/  CS2R R236, SRZ ;  /* 0x0000000000ec7805 */ /* 0x000fe2000001ff00 */
[----:B------:R3:W-:Y:S01]  /*18d0*/  STL [R1+0x44c], RZ ;  /* 0x00044cff01007387 */ /* 0x0007e20000100800 */
[----:B------:R-:W-:Y:S02]  /*18e0*/  CS2R R234, SRZ ;  /* 0x0000000000ea7805 */ /* 0x000fe4000001ff00 */
[----:B------:R-:W-:Y:S02]  /*18f0*/  CS2R R232, SRZ ;  /* 0x0000000000e87805 */ /* 0x000fe4000001ff00 */
[----:B------:R-:W-:Y:S01]  /*1900*/  CS2R R230, SRZ ;  /* 0x0000000000e67805 */ /* 0x000fe2000001ff00 */
[----:B------:R3:W-:Y:S01]  /*1910*/  STL [R1+0x448], RZ ;  /* 0x000448ff01007387 */ /* 0x0007e20000100800 */
[----:B------:R-:W-:-:S02]  /*1920*/  CS2R R228, SRZ ;  /* 0x0000000000e47805 */ /* 0x000fc4000001ff00 */
[----:B------:R-:W-:Y:S02]  /*1930*/  CS2R R226, SRZ ;  /* 0x0000000000e27805 */ /* 0x000fe4000001ff00 */
        /* <DEDUP_REMOVED lines=54> */
[----:B-1----:R-:W-:-:S02]  /*1ca0*/  CS2R R16, SRZ ;  /* 0x0000000000107805 */ /* 0x002fc4000001ff00 */
[----:B------:R-:W-:Y:S02]  /*1cb0*/  CS2R R14, SRZ ;  /* 0x00000000000e7805 */ /* 0x000fe4000001ff00 */
[----:B0-----:R-:W-:Y:S01]  /*1cc0*/  CS2R R12, SRZ ;  /* 0x00000000000c7805 */ /* 0x001fe2000001ff00 */
[----:B------:R3:W-:Y:S01]  /*1cd0*/  STL [R1+0x40c], RZ ;  /* 0x00040cff01007387 */ /* 0x0007e20000100800 */
[----:B------:R-:W-:Y:S02]  /*1ce0*/  CS2R R10, SRZ ;  /* 0x00000000000a7805 */ /* 0x000fe4000001ff00 */
[----:B------:R-:W-:Y:S02]  /*1cf0*/  CS2R R8, SRZ ;  /* 0x0000000000087805 */ /* 0x000fe4000001ff00 */
[----:B------:R-:W-:Y:S01]  /*1d00*/  CS2R R6, SRZ ;  /* 0x0000000000067805 */ /* 0x000fe2000001ff00 */
[----:B------:R3:W-:Y:S01]  /*1d10*/  STL [R1+0x408], RZ ;  /* 0x000408ff01007387 */ /* 0x0007e20000100800 */
[----:B------:R-:W-:Y:S01]  /*1d20*/  CS2R R4, SRZ ;  /* 0x0000000000047805 */ /* 0x000fe2000001ff00 */
[----:B--2---:R-:W-:Y:S01]  /*1d30*/  IMAD.MOV.U32 R3, RZ, RZ, RZ ;  /* 0x000000ffff037224 */ /* 0x004fe200078e00ff */
[----:B------:R-:W-:Y:S01]  /*1d40*/  CS2R R24, SRZ ;  /* 0x0000000000187805 */ /* 0x000fe2000001ff00 */
[----:B------:R3:W-:Y:S01]  /*1d50*/  STL [R1+0x404], RZ ;  /* 0x000404ff01007387 */ /* 0x0007e20000100800 */
[----:B------:R-:W-:Y:S01]  /*1d60*/  IMAD.U32 R0, RZ, RZ, UR4 ;  /* 0x00000004ff007e24 */ /* 0x000fe2000f8e00ff */
[----:B------:R-:W-:-:S02]  /*1d70*/  CS2R R26, SRZ ;  /* 0x00000000001a7805 */ /* 0x000fc4000001ff00 */
[----:B------:R-:W-:Y:S01]  /*1d80*/  CS2R R28, SRZ ;  /* 0x00000000001c7805 */ /* 0x000fe2000001ff00 */
[----:B------:R3:W-:Y:S01]  /*1d90*/  STL [R1+0x400], RZ ;  /* 0x000400ff01007387 */ /* 0x0007e20000100800 */
[----:B------:R-:W-:Y:S02]  /*1da0*/  CS2R R30, SRZ ;  /* 0x00000000001e7805 */ /* 0x000fe4000001ff00 */
[----:B------:R-:W-:Y:S02]  /*1db0*/  CS2R R32, SRZ ;  /* 0x0000000000207805 */ /* 0x000fe4000001ff00 */
[----:B------:R-:W-:Y:S01]  /*1dc0*/  CS2R R34, SRZ ;  /* 0x0000000000227805 */ /* 0x000fe2000001ff00 */
[----:B------:R3:W-:Y:S01]  /*1dd0*/  STL [R1+0x3fc], RZ ;  /* 0x0003fcff01007387 */ /* 0x0007e20000100800 */
[----:B------:R-:W-:Y:S02]  /*1de0*/  CS2R R36, SRZ ;  /* 0x0000000000247805 */ /* 0x000fe4000001ff00 */
        /* <DEDUP_REMOVED lines=75> */
[----:B------:R-:W-:-:S03]  /*22a0*/  CS2R R150, SRZ ;  /* 0x0000000000967805 */ /* 0x000fc6000001ff00 */
[----:B------:R3:W-:Y:S04]  /*22b0*/  STL [R1+0x3ac], RZ ;  /* 0x0003acff01007387 */ /* 0x0007e80000100800 */
        /* <DEDUP_REMOVED lines=107> */
[----:B------:R3:W-:Y:S04]  /*2970*/  STL [R1], RZ ;  /* 0x000000ff01007387 */ /* 0x0007e80000100800 */
        /* <DEDUP_REMOVED lines=126> */
[----:B------:R3:W-:Y:S01]  /*3160*/  STL [R1+0x1fc], RZ ;  /* 0x0001fcff01007387 */ /* 0x0007e20000100800 */
[----:B------:R-:W-:Y:S05]  /*3170*/  @!P1 BRA `(.L_x_20) ;  /* 0x0000004000cc9947 */ /* 0x000fea0003800000 */
[----:B------:R-:W-:-:S06]  /*3180*/  UISETP.NE.AND UP0, UPT, UR28, 0x3, UPT ;  /* 0x000000031c00788c */ /* 0x000fcc000bf05270 */
[----:B------:R-:W-:-:S13]  /*3190*/  PLOP3.LUT P1, PT, PT, PT, UP0, 0x80, 0x0 ;  /* 0x000000000000781c */ /* 0x000fda0003f2f008 */
[----:B------:R-:W-:Y:S05]  /*31a0*/  @!P1 BRA `(.L_x_21) ;  /* 0x0000000000049947 */ /* 0x000fea0003800000 */
[----:B------:R-:W-:Y:S01]  /*31b0*/  BPT.TRAP 0x1 ;  /* 0x000000040000795c */ /* 0x000fe20000300000 */
.L_x_21:
[----:B------:R-:W-:Y:S01]  /*31c0*/  ULEA UR6, UR5, UR12, 0x3 ;  /* 0x0000000c05067291 */ /* 0x000fe2000f8e183f */
[----:B------:R-:W-:-:S05]  /*31d0*/  IMAD.U32 R0, RZ, RZ, UR4 ;  /* 0x00000004ff007e24 */ /* 0x000fca000f8e00ff */
[----:B------:R-:W-:-:S04]  /*31e0*/  SHF.L.U32 R0, R0, 0x1f, RZ ;  /* 0x0000001f00007819 */ /* 0x000fc800000006ff */
[----:B------:R0:W1:Y:S01]  /*31f0*/  SYNCS.PHASECHK.TRANS64.TRYWAIT P0, [UR6], R0 ;  /* 0x00000000ff0075a7 */ /* 0x0000620008000146 */
[----:B------:R-:W-:Y:S05]  /*3200*/  @!P1 BRA `(.L_x_22) ;  /* 0x0000000000049947 */ /* 0x000fea0003800000 */
[----:B------:R-:W-:Y:S01]  /*3210*/  BPT.TRAP 0x1 ;  /* 0x000000040000795c */ /* 0x000fe20000300000 */
.L_x_22:
[----:B-1----:R-:W-:Y:S05]  /*3220*/  @P0 BRA `(.L_x_23) ;  /* 0x0000000000080947 */ /* 0x002fea0003800000 */
[----:B------:R-:W1:Y:S02]  /*3230*/  SYNCS.PHASECHK.TRANS64.TRYWAIT P0, [UR6], R0 ;  /* 0x00000000ff0075a7 */ /* 0x000e640008000146 */
[----:B-1----:R-:W-:Y:S05]  /*3240*/  @!P0 BRA `(.L_x_24) ;  /* 0x0000022c00f88947 */ /* 0x002fea0003800000 */
.L_x_23:
[----:B------:R-:W-:Y:S01]  /*3250*/  UIADD3 UR7, UR12, 0x180, URZ ;  /* 0x000001800c077890 */ /* 0x000fe2000fffe03f */
[----:B------:R-:W-:Y:S01]  /*3260*/  WARPGROUP.ARRIVE ;  /* 0x00000000000079c5 */ /* 0x000fe20000000000 */
[----:B------:R-:W-:Y:S02]  /*3270*/  UIADD3 UR6, UR12, 0x6180, URZ ;  /* 0x000061800c067890 */ /* 0x000fe4000fffe03f */
[----:B------:R-:W-:Y:S02]  /*3280*/  USHF.R.U32.HI UR7, URZ, 0x4, UR7 ;  /* 0x000000043f077899 */ /* 0x000fe40008011607 */
[----:B------:R-:W-:Y:S02]  /*3290*/  USHF.R.U32.HI UR6, URZ, 0x4, UR6 ;  /* 0x000000043f067899 */ /* 0x000fe40008011606 */
[----:B------:R-:W-:Y:S02]  /*32a0*/  ULOP3.LUT UR7, UR7, 0x3fff, URZ, 0xc0, !UPT ;  /* 0x00003fff07077892 */ /* 0x000fe4000f8ec03f */
[----:B------:R-:W-:-:S02]  /*32b0*/  ULOP3.LUT UR6, UR6, 0x3fff, URZ, 0xc0, !UPT ;  /* 0x00003fff06067892 */ /* 0x000fc4000f8ec03f */
[----:B------:R-:W-:Y:S02]  /*32c0*/  ULOP3.LUT UR7, UR7, 0x10000, URZ, 0xfc, !UPT ;  /* 0x0001000007077892 */ /* 0x000fe4000f8efc3f */
[----:B------:R-:W-:Y:S02]  /*32d0*/  ULOP3.LUT UR6, UR6, 0x10000, URZ, 0xfc, !UPT ;  /* 0x0001000006067892 */ /* 0x000fe4000f8efc3f */
[----:B------:R-:W-:Y:S02]  /*32e0*/  ULEA UR7, UR5, UR7, 0x8 ;  /* 0x0000000705077291 */ /* 0x000fe4000f8e403f */
[----:B------:R-:W-:Y:S01]  /*32f0*/  ULEA UR23, UR5, UR6, 0xb ;  /* 0x0000000605177291 */ /* 0x000fe2000f8e583f */
[----:B------:R-:W-:Y:S01]  /*3300*/  UMOV UR9, 0x80000020 ;  /* 0x8000002000097882 */ /* 0x000fe20000000000 */
[----:B------:R-:W-:Y:S01]  /*3310*/  UMOV UR11, 0x80000020 ;  /* 0x80000020000b7882 */ /* 0x000fe20000000000 */
[----:B------:R-:W-:Y:S02]  /*3320*/  UMOV UR6, 0x2 ;  /* 0x0000000200067882 */ /* 0x000fe40000000000 */
[----:B------:R-:W-:-:S02]  /*3330*/  UMOV UR8, UR7 ;  /* 0x0000000700087c82 */ /* 0x000fc40008000000 */
[----:B------:R-:W-:Y:S02]  /*3340*/  UMOV UR10, UR23 ;  /* 0x00000017000a7c82 */ /* 0x000fe40008000000 */
[----:B------:R-:W-:Y:S01]  /*3350*/  QGMMA.64x256x32.F32.E4M3.E4M3 R24, gdesc[UR8], RZ, !UPT, gsb0 ;  /* 0x03e00000081879f3 */ /* 0x000fe2000c0008ff */
[----:B------:R-:W-:Y:S01]  /*3360*/  UIADD3 UR10, UR23, 0x400, URZ ;  /* 0x00000400170a7890 */ /* 0x000fe2000fffe03f */
[----:B------:R-:W-:Y:S01]  /*3370*/  UMOV UR11, 0x80000020 ;  /* 0x80000020000b7882 */ /* 0x000fe20000000000 */
[----:B------:R-:W-:Y:S02]  /*3380*/  WARPGROUP.DEPBAR.LE gsb0, 0x0 ;  /* 0x00008000000079c5 */ /* 0x000fe40000010000 */
[----:B------:R-:W-:Y:S04]  /*3390*/  STL.64 [R1], R24 ;  /* 0x0000001801007387 */ /* 0x000fe80000100a00 */
[----:B------:R-:W-:Y:S04]  /*33a0*/  STL.64 [R1+0x8], R26 ;  /* 0x0000081a01007387 */ /* 0x000fe80000100a00 */
        /* <DEDUP_REMOVED lines=61> */
[----:B------:R2:W-:Y:S02]  /*3780*/  STL.64 [R1+0x1f8], R150 ;  /* 0x0001f89601007387 */ /* 0x0005e40000100a00 */
[----:B--2---:R-:W-:-:S06]  /*3790*/  WARPGROUP.ARRIVE ;  /* 0x00000000000079c5 */ /* 0x004fcc0000000000 */
[----:B------:R-:W-:Y:S03]  /*37a0*/  QGMMA.64x256x32.F32.E4M3.E4M3 R24, gdesc[UR8], RZ, !UPT, gsb0 ;  /* 0x03e00000081879f3 */ /* 0x000fe6000c0008ff */
[----:B------:R-:W-:Y:S02]  /*37b0*/  WARPGROUP.DEPBAR.LE gsb0, 0x0 ;  /* 0x00008000000079c5 */ /* 0x000fe40000010000 */
        /* <DEDUP_REMOVED lines=21> */
[----:B------:R2:W-:Y:S04]  /*3910*/  STL.64 [R1+0x488], R108 ;  /* 0x0004886c01007387 */ /* 0x0005e80000100a00 */
[----:B------:R-:W-:Y:S04]  /*3920*/  STL [R1+0x450], RZ ;  /* 0x000450ff01007387 */ /* 0x000fe80000100800 */
        /* <DEDUP_REMOVED lines=69> */
[----:B--2---:R-:W2:Y:S04]  /*3d80*/  LDL.LU.64 R108, [R1] ;  /* 0x00000000016c7983 */ /* 0x004ea80000300a00 */
[----:B------:R-:W2:Y:S04]  /*3d90*/  LDL.LU.64 R110, [R1+0x8] ;  /* 0x00000800016e7983 */ /* 0x000ea80000300a00 */
        /* <DEDUP_REMOVED lines=61> */
[----:B------:R-:W2:Y:S01]  /*4170*/  LDL.LU.64 R234, [R1+0x1f8] ;  /* 0x0001f80001ea7983 */ /* 0x000ea20000300a00 */
[----:B------:R-:W-:-:S02]  /*4180*/  UIADD3 UR8, UR7, 0x2, URZ ;  /* 0x0000000207087890 */ /* 0x000fc4000fffe03f */
[----:B------:R-:W-:Y:S01]  /*4190*/  UIADD3 UR10, UR23, 0x2, URZ ;  /* 0x00000002170a7890 */ /* 0x000fe2000fffe03f */
[----:B------:R-:W-:Y:S01]  /*41a0*/  STL [R1+0x338], RZ ;  /* 0x000338ff01007387 */ /* 0x000fe20000100800 */
[----:B------:R-:W-:Y:S01]  /*41b0*/  UMOV UR9, 0x80000020 ;  /* 0x8000002000097882 */ /* 0x000fe20000000000 */
[----:B------:R-:W-:Y:S01]  /*41c0*/  UMOV UR11, 0x80000020 ;  /* 0x80000020000b7882 */ /* 0x000fe20000000000 */
[----:B------:R-:W-:Y:S01]  /*41d0*/  ULDC UR7, c[0x0][0x50c] ;  /* 0x0001430000077ab9 */ /* 0x000fe20000000800 */
        /* <DEDUP_REMOVED lines=24> */
[----:B------:R-:W-:Y:S01]  /*4360*/  STL [R1+0x2d4], RZ ;  /* 0x0002d4ff01007387 */ /* 0x000fe20000100800 */
[----:B--2---:R-:W-:-:S06]  /*4370*/  WARPGROUP.ARRIVE ;  /* 0x00000000000079c5 */ /* 0x004fcc0000000000 */
[----:B------:R-:W-:Y:S03]  /*4380*/  QGMMA.64x256x32.F32.E4M3.E4M3 R108, gdesc[UR8], R108, gsb0 ;  /* 0x03e00000086c79f3 */ /* 0x000fe6000800086c */
[----:B------:R-:W-:Y:S02]  /*4390*/  WARPGROUP.DEPBAR.LE gsb0, 0x0 ;  /* 0x00008000000079c5 */ /* 0x000fe40000010000 */
[----:B------:R-:W-:Y:S01]  /*43a0*/  STL.64 [R1], R108 ;  /* 0x0000006c01007387 */ /* 0x000fe20000100a00 */
[----:B------:R-:W-:Y:S01]  /*43b0*/  UIADD3 UR10, UR23, 0x402, URZ ;  /* 0x00000402170a7890 */ /* 0x000fe2000fffe03f */
[----:B------:R-:W-:Y:S02]  /*43c0*/  IMAD.MOV.U32 R2, RZ, RZ, R234 ;  /* 0x000000ffff027224 */ /* 0x000fe400078e00ea */
[----:B------:R-:W-:Y:S01]  /*43d0*/  STL.64 [R1+0x8], R110 ;  /* 0x0000086e01007387 */ /* 0x000fe20000100a00 */
[----:B------:R-:W-:Y:S01]  /*43e0*/  UMOV UR11, 0x80000020 ;  /* 0x80000020000b7882 */ /* 0x000fe20000000000 */
[----:B------:R-:W-:Y:S01]  /*43f0*/  UISETP.NE.AND UP0, UPT, UR7, 0x2, UPT ;  /* 0x000000020700788c */ /* 0x000fe2000bf05270 */
[----:B01----:R-:W-:Y:S01]  /*4400*/  IMAD.MOV.U32 R0, RZ, RZ, R235 ;  /* 0x000000ffff007224 */ /* 0x003fe200078e00eb */
        /* <DEDUP_REMOVED lines=62> */
[----:B0-----:R-:W2:Y:S04]  /*47f0*/  LDL.LU.64 R150, [R1+0x530] ;  /* 0x0005300001967983 */ /* 0x001ea80000300a00 */
        /* <DEDUP_REMOVED lines=21> */
[----:B------:R-:W-:Y:S01]  /*4950*/  USEL UR7, URZ, 0x1, UP0 ;  /* 0x000000013f077887 */ /* 0x000fe20008000000 */
[----:B------:R-:W-:-:S02]  /*4960*/  CS2R R236, SRZ ;  /* 0x0000000000ec7805 */ /* 0x000fc4000001ff00 */
[----:B-1----:R-:W-:Y:S01]  /*4970*/  CS2R R234, SRZ ;  /* 0x0000000000ea7805 */ /* 0x002fe2000001ff00 */
[----:B------:R0:W-:Y:S01]  /*4980*/  STL [R1+0x2d0], RZ ;  /* 0x0002d0ff01007387 */ /* 0x0001e20000100800 */
[----:B------:R-:W-:Y:S02]  /*4990*/  CS2R R232, SRZ ;  /* 0x0000000000e87805 */ /* 0x000fe4000001ff00 */
[----:B------:R-:W-:Y:S02]  /*49a0*/  CS2R R230, SRZ ;  /* 0x0000000000e67805 */ /* 0x000fe4000001ff00 */
[----:B------:R-:W-:Y:S01]  /*49b0*/  ISETP.NE.AND P0, PT, RZ, UR7, PT ;  /* 0x00000007ff007c0c */ /* 0x000fe2000bf05270 */
        /* <DEDUP_REMOVED lines=65> */
[----:B------:R-:W-:Y:S01]  /*4dd0*/  CS2R R4, SRZ ;  /* 0x0000000000047805 */ /* 0x000fe2000001ff00 */
[----:B------:R-:W-:Y:S02]  /*4de0*/  IMAD.MOV.U32 R3, RZ, RZ, RZ ;  /* 0x000000ffff037224 */ /* 0x000fe400078e00ff */
        /* <DEDUP_REMOVED lines=35> */
[----:B--2---:R-:W-:-:S06]  /*5020*/  WARPGROUP.ARRIVE ;  /* 0x00000000000079c5 */ /* 0x004fcc0000000000 */
[----:B------:R-:W-:Y:S03]  /*5030*/  QGMMA.64x256x32.F32.E4M3.E4M3 R24, gdesc[UR8], R24, gsb0 ;  /* 0x03e00000081879f3 */ /* 0x000fe60008000818 */
[----:B------:R-:W-:Y:S02]  /*5040*/  WARPGROUP.DEPBAR.LE gsb0, 0x0 ;  /* 0x00008000000079c5 */ /* 0x000fe40000010000 */
[----:B0-----:R-:W-:Y:S05]  /*5050*/  @!P0 BRA `(.L_x_25) ;  /* 0x0000002000f88947 */ /* 0x001fea0003800000 */
[----:B------:R-:W2:Y:S04]  /*5060*/  LDL R3, [R1] ;  /* 0x0000000001037983 */ /* 0x000ea80000100800 */
[----:B------:R-:W4:Y:S04]  /*5070*/  LDL R4, [R1+0x4] ;  /* 0x0000040001047983 */ /* 0x000f280000100800 */
[----:B------:R-:W5:Y:S04]  /*5080*/  LDL R5, [R1+0x8] ;  /* 0x0000080001057983 */ /* 0x000f680000100800 */
[----:B------:R-:W3:Y:S04]  /*5090*/  LDL R6, [R1+0xc] ;  /* 0x00000c0001067983 */ /* 0x000ee80000100800 */
        /* <DEDUP_REMOVED lines=101> */
[----:B------:R0:W-:Y:S04]  /*56f0*/  STL [R1+0x4d4], R131 ;  /* 0x0004d48301007387 */ /* 0x0001e80000100800 */
[----:B0-----:R-:W3:Y:S04]  /*5700*/  LDL R131, [R1+0x1a4] ;  /* 0x0001a40001837983 */ /* 0x001ee80000100800 */
        /* <DEDUP_REMOVED lines=39> */
[----:B0-----:R-:W3:Y:S01]  /*5980*/  LDL R151, [R1+0x1f4] ;  /* 0x0001f40001977983 */ /* 0x001ee20000100800 */
[----:B------:R-:W-:-:S01]  /*5990*/  FADD R2, RZ, R2 ;  /* 0x00000002ff027221 */ /* 0x000fc20000000000 */
[----:B------:R-:W-:Y:S01]  /*59a0*/  FADD R0, RZ, R0 ;  /* 0x00000000ff007221 */ /* 0x000fe20000000000 */
[----:B--2---:R-:W-:-:S01]  /*59b0*/  FADD R3, RZ, R3 ;  /* 0x00000003ff037221 */ /* 0x004fc20000000000 */
[----:B----4-:R-:W-:Y:S01]  /*59c0*/  FADD R4, RZ, R4 ;  /* 0x00000004ff047221 */ /* 0x010fe20000000000 */
[----:B-----5:R-:W-:-:S01]  /*59d0*/  FADD R5, RZ, R5 ;  /* 0x00000005ff057221 */ /* 0x020fc20000000000 */
[----:B---3--:R-:W-:Y:S01]  /*59e0*/  FADD R6, RZ, R6 ;  /* 0x00000006ff067221 */ /* 0x008fe20000000000 */
[----:B------:R-:W-:-:S01]  /*59f0*/  FADD R7, RZ, R7 ;  /* 0x00000007ff077221 */ /* 0x000fc20000000000 */
[----:B------:R-:W-:Y:S01]  /*5a00*/  FADD R8, RZ, R8 ;  /* 0x00000008ff087221 */ /* 0x000fe20000000000 */
        /* <DEDUP_REMOVED lines=13> */
[----:B------:R-:W2:Y:S01]  /*5ae0*/  LDL.LU R131, [R1+0x4d4] ;  /* 0x0004d40001837983 */ /* 0x000ea20000300800 */
        /* <DEDUP_REMOVED lines=13> */
[----:B------:R-:W3:Y:S01]  /*5bc0*/  LDL.LU R132, [R1+0x4d0] ;  /* 0x0004d00001847983 */ /* 0x000ee20000300800 */
        /* <DEDUP_REMOVED lines=16> */
[----:B------:R0:W-:Y:S01]  /*5cd0*/  STL [R1+0x200], R133 ;  /* 0x0002008501007387 */ /* 0x0001e20000100800 */
        /* <DEDUP_REMOVED lines=9> */
[----:B0-----:R-:W4:Y:S01]  /*5d70*/  LDL.LU R133, [R1+0x4cc] ;  /* 0x0004cc0001857983 */ /* 0x001f220000300800 */
[----:B------:R-:W-:-:S01]  /*5d80*/  FADD R184, RZ, R184 ;  /* 0x000000b8ffb87221 */ /* 0x000fc20000000000 */
[----:B------:R-:W-:Y:S01]  /*5d90*/  FADD R185, RZ, R185 ;  /* 0x000000b9ffb97221 */ /* 0x000fe20000000000 */
[----:B------:R-:W-:-:S01]  /*5da0*/  FADD R186, RZ, R186 ;  /* 0x000000baffba7221 */ /* 0x000fc20000000000 */
        /* <DEDUP_REMOVED lines=10> */
[----:B0-----:R-:W5:Y:S01]  /*5e50*/  LDL.LU R134, [R1+0x4c8] ;  /* 0x0004c80001867983 */ /* 0x001f620000300800 */
        /* <DEDUP_REMOVED lines=52> */
[----:B0-----:R-:W5:Y:S04]  /*61a0*/  LDL.LU R138, [R1+0x4b8] ;  /* 0x0004b800018a7983 */ /* 0x001f680000300800 */
[----:B------:R0:W-:Y:S01]  /*61b0*/  STL [R1+0x218], R139 ;  /* 0x0002188b01007387 */ /* 0x0001e20000100800 */
[----:B------:R-:W-:-:S03]  /*61c0*/  FADD R140, RZ, R140 ;  /* 0x0000008cff8c7221 */ /* 0x000fc60000000000 */
        /* <DEDUP_REMOVED lines=34> */
[----:B------:R0:W-:Y:S04]  /*63f0*/  STL [R1+0x248], R151 ;  /* 0x0002489701007387 */ /* 0x0001e80000100800 */
[----:B0-----:R-:W5:Y:S04]  /*6400*/  LDL.LU R151, [R1+0x484] ;  /* 0x0004840001977983 */ /* 0x001f680000300800 */
[----:B------:R0:W-:Y:S04]  /*6410*/  STL [R1+0x24c], R2 ;  /* 0x00024c0201007387 */ /* 0x0001e80000100800 */
[----:B------:R1:W-:Y:S01]  /*6420*/  STL [R1+0x250], R0 ;  /* 0x0002500001007387 */ /* 0x0003e20000100800 */
[----:B0-----:R-:W-:-:S01]  /*6430*/  FADD R2, RZ, R24 ;  /* 0x00000018ff027221 */ /* 0x001fc20000000000 */
[----:B-1----:R-:W-:-:S04]  /*6440*/  FADD R0, RZ, R25 ;  /* 0x00000019ff007221 */ /* 0x002fc80000000000 */
        /* <DEDUP_REMOVED lines=211> */
[----:B--2---:R-:W-:-:S04]  /*7180*/  FADD R0, RZ, R131 ;  /* 0x00000083ff007221 */ /* 0x004fc80000000000 */
[----:B------:R3:W-:Y:S04]  /*7190*/  STL [R1+0x3fc], R2 ;  /* 0x0003fc0201007387 */ /* 0x0007e80000100800 */
[----:B------:R4:W-:Y:S01]  /*71a0*/  STL [R1+0x400], R0 ;  /* 0x0004000001007387 */ /* 0x0009e20000100800 */
[----:B---3--:R-:W-:-:S01]  /*71b0*/  FADD R2, RZ, R132 ;  /* 0x00000084ff027221 */ /* 0x008fc20000000000 */
[----:B----4-:R-:W-:-:S04]  /*71c0*/  FADD R0, RZ, R133 ;  /* 0x00000085ff007221 */ /* 0x010fc80000000000 */
[----:B------:R5:W-:Y:S04]  /*71d0*/  STL [R1+0x404], R2 ;  /* 0x0004040201007387 */ /* 0x000be80000100800 */
[----:B------:R0:W-:Y:S01]  /*71e0*/  STL [R1+0x408], R0 ;  /* 0x0004080001007387 */ /* 0x0001e20000100800 */
[----:B-----5:R-:W-:-:S01]  /*71f0*/  FADD R2, RZ, R134 ;  /* 0x00000086ff027221 */ /* 0x020fc20000000000 */
[----:B0-----:R-:W-:-:S04]  /*7200*/  FADD R0, RZ, R135 ;  /* 0x00000087ff007221 */ /* 0x001fc80000000000 */
        /* <DEDUP_REMOVED lines=34> */
[----:B------:R-:W-:-:S05]  /*7430*/  UMOV UR6, URZ ;  /* 0x0000003f00067c82 */ /* 0x000fca0008000000 */
.L_x_25:
[----:B------:R-:W-:-:S04]  /*7440*/  UIADD3 UR23, UR5, 0x1, URZ ;  /* 0x0000000105177890 */ /* 0x000fc8000fffe03f */
[----:B------:R-:W-:-:S04]  /*7450*/  UISETP.NE.AND UP0, UPT, UR23, 0x6, UPT ;  /* 0x000000061700788c */ /* 0x000fc8000bf05270 */
[----:B------:R-:W-:Y:S02]  /*7460*/  USEL UR8, URZ, 0x1, UP0 ;  /* 0x000000013f087887 */ /* 0x000fe40008000000 */
[----:B------:R-:W-:Y:S02]  /*7470*/  USEL UR23, UR23, URZ, UP0 ;  /* 0x0000003f17177287 */ /* 0x000fe40008000000 */
[----:B------:R-:W-:-:S06]  /*7480*/  ULOP3.LUT UR8, UR4, UR8, URZ, 0x3c, !UPT ;  /* 0x0000000804087292 */ /* 0x000fcc000f8e3c3f */
[----:B0-----:R-:W-:Y:S01]  /*7490*/  IMAD.U32 R0, RZ, RZ, UR8 ;  /* 0x00000008ff007e24 */ /* 0x001fe2000f8e00ff */
[----:B------:R-:W-:-:S06]  /*74a0*/  UMOV UR8, 0x1 ;  /* 0x0000000100087882 */ /* 0x000fcc0000000000 */
.L_x_20:
[----:B------:R-:W-:-:S06]  /*74b0*/  UISETP.GE.AND UP0, UPT, UR18, 0x1, UPT ;  /* 0x000000011200788c */ /* 0x000fcc000bf06270 */
[----:B------:R-:W-:-:S13]  /*74c0*/  PLOP3.LUT P0, PT, PT, PT, UP0, 0x80, 0x0 ;  /* 0x000000000000781c */ /* 0x000fda0003f0f008 */
[----:B------:R-:W-:Y:S05]  /*74d0*/  @!P0 BRA `(.L_x_26) ;  /* 0x0000006000688947 */ /* 0x000fea0003800000 */
[----:B------:R-:W-:Y:S01]  /*74e0*/  UMOV UR25, UR18 ;  /* 0x0000001200197c82 */ /* 0x000fe20008000000 */
[----:B------:R-:W-:Y:S01]  /*74f0*/  UMOV UR24, UR5 ;  /* 0x0000000500187c82 */ /* 0x000fe20008000000 */
[----:B------:R-:W-:-:S05]  /*7500*/  ULDC UR34, c[0x0][0x50c] ;  /* 0x0001430000227ab9 */ /* 0x000fca0000000800 */
.L_x_34:
[----:B------:R-:W-:-:S06]  /*7510*/  UISETP.NE.AND UP0, UPT, UR28, 0x3, UPT ;  /* 0x000000031c00788c */ /* 0x000fcc000bf05270 */
[----:B------:R-:W-:-:S13]  /*7520*/  PLOP3.LUT P1, PT, PT, PT, UP0, 0x80, 0x0 ;  /* 0x000000000000781c */ /* 0x000fda0003f2f008 */
[----:B------:R-:W-:Y:S05]  /*7530*/  @!P1 BRA `(.L_x_27) ;  /* 0x0000000000049947 */ /* 0x000fea0003800000 */
[----:B------:R-:W-:Y:S01]  /*7540*/  BPT.TRAP 0x1 ;  /* 0x000000040000795c */ /* 0x000fe20000300000 */
.L_x_27:
[----:B------:R-:W-:Y:S01]  /*7550*/  ULEA UR9, UR23, UR12, 0x3 ;  /* 0x0000000c17097291 */ /* 0x000fe2000f8e183f */
[----:B------:R-:W-:-:S08]  /*7560*/  SHF.L.U32 R2, R0, 0x1f, RZ ;  /* 0x0000001f00027819 */ /* 0x000fd000000006ff */
[----:B------:R0:W1:Y:S01]  /*7570*/  SYNCS.PHASECHK.TRANS64.TRYWAIT P0, [UR9], R2 ;  /* 0x00000002ff0075a7 */ /* 0x0000620008000149 */
[----:B------:R-:W-:Y:S05]  /*7580*/  @!P1 BRA `(.L_x_28) ;  /* 0x0000000000049947 */ /* 0x000fea0003800000 */
[----:B------:R-:W-:Y:S01]  /*7590*/  BPT.TRAP 0x1 ;  /* 0x000000040000795c */ /* 0x000fe20000300000 */
.L_x_28:
[----:B-1----:R-:W-:Y:S05]  /*75a0*/  @P0 BRA `(.L_x_29) ;  /* 0x0000000000080947 */ /* 0x002fea0003800000 */
[----:B------:R-:W1:Y:S02]  /*75b0*/  SYNCS.PHASECHK.TRANS64.TRYWAIT P0, [UR9], R2 ;  /* 0x00000002ff0075a7 */ /* 0x000e640008000149 */
[----:B-1----:R-:W-:Y:S05]  /*75c0*/  @!P0 BRA `(.L_x_30) ;  /* 0x000001ec00308947 */ /* 0x002fea0003800000 */
.L_x_29:
        /* <DEDUP_REMOVED lines=64> */
[----:B-1----:R-:W2:Y:S04]  /*79d0*/  LDL.LU.64 R108, [R1] ;  /* 0x00000000016c7983 */ /* 0x002ea80000300a00 */
        /* <DEDUP_REMOVED lines=64> */
[----:B------:R-:W-:Y:S02]  /*7de0*/  UIADD3 UR9, UR12, 0x6180, URZ ;  /* 0x000061800c097890 */ /* 0x000fe4000fffe03f */
[----:B------:R-:W-:Y:S02]  /*7df0*/  USHF.R.U32.HI UR10, URZ, 0x4, UR10 ;  /* 0x000000043f0a7899 */ /* 0x000fe4000801160a */
[----:B------:R-:W-:Y:S02]  /*7e00*/  USHF.R.U32.HI UR9, URZ, 0x4, UR9 ;  /* 0x000000043f097899 */ /* 0x000fe40008011609 */
[----:B------:R-:W-:Y:S02]  /*7e10*/  UISETP.NE.AND UP0, UPT, UR7, URZ, UPT ;  /* 0x0000003f0700728c */ /* 0x000fe4000bf05270 */
[----:B------:R-:W-:Y:S02]  /*7e20*/  ULOP3.LUT UR10, UR10, 0x3fff, URZ, 0xc0, !UPT ;  /* 0x00003fff0a0a7892 */ /* 0x000fe4000f8ec03f */
[----:B------:R-:W-:-:S02]  /*7e30*/  ULOP3.LUT UR9, UR9, 0x3fff, URZ, 0xc0, !UPT ;  /* 0x00003fff09097892 */ /* 0x000fc4000f8ec03f */
[----:B------:R-:W-:Y:S02]  /*7e40*/  USEL UR8, UR8, URZ, !UP0 ;  /* 0x0000003f08087287 */ /* 0x000fe4000c000000 */
[----:B------:R-:W-:Y:S02]  /*7e50*/  ULOP3.LUT UR7, UR10, 0x10000, URZ, 0xfc, !UPT ;  /* 0x000100000a077892 */ /* 0x000fe4000f8efc3f */
[----:B------:R-:W-:Y:S02]  /*7e60*/  ULOP3.LUT UR9, UR9, 0x10000, URZ, 0xfc, !UPT ;  /* 0x0001000009097892 */ /* 0x000fe4000f8efc3f */
[----:B------:R-:W-:Y:S02]  /*7e70*/  UISETP.NE.U32.AND UP0, UPT, UR8, URZ, UPT ;  /* 0x0000003f0800728c */ /* 0x000fe4000bf05070 */
[----:B------:R-:W-:Y:S02]  /*7e80*/  ULEA UR7, UR23, UR7, 0x8 ;  /* 0x0000000717077291 */ /* 0x000fe4000f8e403f */
[----:B------:R-:W-:Y:S01]  /*7e90*/  ULEA UR33, UR23, UR9, 0xb ;  /* 0x0000000917217291 */ /* 0x000fe2000f8e583f */
[----:B------:R-:W-:-:S02]  /*7ea0*/  UMOV UR11, 0x80000020 ;  /* 0x80000020000b7882 */ /* 0x000fc40000000000 */
[----:B------:R-:W-:Y:S02]  /*7eb0*/  UMOV UR9, 0x80000020 ;  /* 0x8000002000097882 */ /* 0x000fe40000000000 */
[----:B------:R-:W-:Y:S02]  /*7ec0*/  UMOV UR8, UR7 ;  /* 0x0000000700087c82 */ /* 0x000fe40008000000 */
[----:B------:R-:W-:Y:S01]  /*7ed0*/  UMOV UR10, UR33 ;  /* 0x00000021000a7c82 */ /* 0x000fe20008000000 */
[----:B--2---:R-:W-:-:S06]  /*7ee0*/  WARPGROUP.ARRIVE ;  /* 0x00000000000079c5 */ /* 0x004fcc0000000000 */
[----:B------:R-:W-:Y:S03]  /*7ef0*/  QGMMA.64x256x32.F32.E4M3.E4M3 R108, gdesc[UR8], R108, UP0, gsb0 ;  /* 0x03e00000086c79f3 */ /* 0x000fe6000b80086c */
        /* <DEDUP_REMOVED lines=65> */
[----:B-1----:R-:W2:Y:S04]  /*8310*/  LDL.LU.64 R234, [R1+0x880] ;  /* 0x0008800001ea7983 */ /* 0x002ea80000300a00 */
[----:B------:R-:W4:Y:S04]  /*8320*/  LDL.LU.64 R232, [R1+0x878] ;  /* 0x0008780001e87983 */ /* 0x000f280000300a00 */
[----:B------:R-:W3:Y:S04]  /*8330*/  LDL.LU.64 R230, [R1+0x870] ;  /* 0x0008700001e67983 */ /* 0x000ee80000300a00 */
        /* <DEDUP_REMOVED lines=60> */
[----:B------:R-:W3:Y:S01]  /*8700*/  LDL.LU.64 R108, [R1+0x688] ;  /* 0x00068800016c7983 */ /* 0x000ee20000300a00 */
[----:B------:R-:W-:Y:S01]  /*8710*/  UIADD3 UR10, UR33, 0x400, URZ ;  /* 0x00000400210a7890 */ /* 0x000fe2000fffe03f */
[----:B------:R-:W-:-:S02]  /*8720*/  UMOV UR11, 0x80000020 ;  /* 0x80000020000b7882 */ /* 0x000fc40000000000 */
[----:B--2---:R-:W-:Y:S04]  /*8730*/  STL.64 [R1+0x680], R234 ;  /* 0x000680ea01007387 */ /* 0x004fe80000100a00 */
[----:B----4-:R-:W-:Y:S04]  /*8740*/  STL.64 [R1+0x678], R232 ;  /* 0x000678e801007387 */ /* 0x010fe80000100a00 */
[----:B---3--:R-:W-:Y:S04]  /*8750*/  STL.64 [R1+0x670], R230 ;  /* 0x000670e601007387 */ /* 0x008fe80000100a00 */
        /* <DEDUP_REMOVED lines=38> */
[----:B------:R-:W-:Y:S01]  /*89c0*/  STL.64 [R1+0x538], R152 ;  /* 0x0005389801007387 */ /* 0x000fe20000100a00 */
[----:B------:R-:W-:-:S06]  /*89d0*/  WARPGROUP.ARRIVE ;  /* 0x00000000000079c5 */ /* 0x000fcc0000000000 */
[----:B------:R-:W-:Y:S03]  /*89e0*/  QGMMA.64x256x32.F32.E4M3.E4M3 R24, gdesc[UR8], R24, UP0, gsb0 ;  /* 0x03e00000081879f3 */ /* 0x000fe6000b800818 */
        /* <DEDUP_REMOVED lines=89> */
[----:B------:R-:W-:Y:S01]  /*8f80*/  UMOV UR9, 0x80000020 ;  /* 0x8000002000097882 */ /* 0x000fe20000000000 */
[----:B------:R-:W-:Y:S01]  /*8f90*/  UMOV UR11, 0x80000020 ;  /* 0x80000020000b7882 */ /* 0x000fe20000000000 */
[----:B--2---:R-:W-:-:S06]  /*8fa0*/  WARPGROUP.ARRIVE ;  /* 0x00000000000079c5 */ /* 0x004fcc0000000000 */
[----:B------:R-:W-:Y:S03]  /*8fb0*/  QGMMA.64x256x32.F32.E4M3.E4M3 R108, gdesc[UR8], R108, gsb0 ;  /* 0x03e00000086c79f3 */ /* 0x000fe6000800086c */
[----:B------:R-:W-:Y:S02]  /*8fc0*/  WARPGROUP.DEPBAR.LE gsb0, 0x0 ;  /* 0x00008000000079c5 */ /* 0x000fe40000010000 */
[----:B------:R-:W-:Y:S01]  /*8fd0*/  STL.64 [R1], R108 ;  /* 0x0000006c01007387 */ /* 0x000fe20000100a00 */
[----:B0-----:R-:W-:-:S03]  /*8fe0*/  IMAD.MOV.U32 R2, RZ, RZ, R108 ;  /* 0x000000ffff027224 */ /* 0x001fc600078e006c */
        /* <DEDUP_REMOVED lines=63> */
[----:B0-----:R0:W5:Y:S04]  /*93e0*/  LDL.LU.64 R234, [R1+0x680] ;  /* 0x0006800001ea7983 */ /* 0x0011680000300a00 */
[----:B------:R0:W5:Y:S04]  /*93f0*/  LDL.LU.64 R232, [R1+0x678] ;  /* 0x0006780001e87983 */ /* 0x0001680000300a00 */
        /* <DEDUP_REMOVED lines=62> */
[----:B------:R-:W-:Y:S01]  /*97e0*/  UIADD3 UR10, UR33, 0x402, URZ ;  /* 0x00000402210a7890 */ /* 0x000fe2000fffe03f */
[----:B------:R-:W-:Y:S01]  /*97f0*/  UMOV UR11, 0x80000020 ;  /* 0x80000020000b7882 */ /* 0x000fe20000000000 */
[----:B------:R-:W-:-:S04]  /*9800*/  UIADD3 UR6, UR6, 0x2, URZ ;  /* 0x0000000206067890 */ /* 0x000fc8000fffe03f */
[----:B------:R-:W-:-:S04]  /*9810*/  UISETP.NE.AND UP0, UPT, UR6, UR34, UPT ;  /* 0x000000220600728c */ /* 0x000fc8000bf05270 */
[----:B------:R-:W-:-:S06]  /*9820*/  USEL UR7, URZ, 0x1, UP0 ;  /* 0x000000013f077887 */ /* 0x000fcc0008000000 */
[----:B------:R-:W-:Y:S01]  /*9830*/  ISETP.NE.AND P0, PT, RZ, UR7, PT ;  /* 0x00000007ff007c0c */ /* 0x000fe2000bf05270 */
[----:B--2---:R-:W-:-:S06]  /*9840*/  WARPGROUP.ARRIVE ;  /* 0x00000000000079c5 */ /* 0x004fcc0000000000 */
[----:B------:R-:W-:Y:S03]  /*9850*/  QGMMA.64x256x32.F32.E4M3.E4M3 R24, gdesc[UR8], R24, gsb0 ;  /* 0x03e00000081879f3 */ /* 0x000fe60008000818 */
[----:B------:R-:W-:-:S03]  /*9860*/  WARPGROUP.DEPBAR.LE gsb0, 0x0 ;  /* 0x00008000000079c5 */ /* 0x000fc60000010000 */
[----:B0-----:R-:W-:Y:S05]  /*9870*/  @!P0 BRA `(.L_x_31) ;  /* 0x0000003c000c8947 */ /* 0x001fea0003800000 */
[----:B-----5:R0:W-:Y:S04]  /*9880*/  STL [R1+0x6b0], R225 ;  /* 0x0006b0e101007387 */ /* 0x0201e80000100800 */
[----:B------:R1:W-:Y:S01]  /*9890*/  STL [R1+0x6ac], R226 ;  /* 0x0006ace201007387 */ /* 0x0003e20000100800 */
[----:B0-----:R-:W-:-:S03]  /*98a0*/  IMAD.MOV.U32 R225, RZ, RZ, R2 ;  /* 0x000000ffffe17224 */ /* 0x001fc600078e0002 */
[----:B-1----:R-:W2:Y:S04]  /*98b0*/  LDL R226, [R1+0x4] ;  /* 0x0000040001e27983 */ /* 0x002ea80000100800 */
[----:B------:R0:W-:Y:S04]  /*98c0*/  STL [R1+0x6a8], R227 ;  /* 0x0006a8e301007387 */ /* 0x0001e80000100800 */
[----:B0-----:R-:W3:Y:S04]  /*98d0*/  LDL R227, [R1+0x8] ;  /* 0x0000080001e37983 */ /* 0x001ee80000100800 */
[----:B------:R0:W-:Y:S04]  /*98e0*/  STL [R1+0x6a4], R228 ;  /* 0x0006a4e401007387 */ /* 0x0001e80000100800 */
[----:B0-----:R-:W4:Y:S04]  /*98f0*/  LDL R228, [R1+0xc] ;  /* 0x00000c0001e47983 */ /* 0x001f280000100800 */
        /* <DEDUP_REMOVED lines=209> */
[----:B0-----:R-:W4:Y:S04]  /*a610*/  LDL.LU R121, [R1+0x200] ;  /* 0x0002000001797983 */ /* 0x001f280000300800 */
        /* <DEDUP_REMOVED lines=14> */
[----:B------:R-:W4:Y:S04]  /*a700*/  LDL.LU R2, [R1+0x230] ;  /* 0x0002300001027983 */ /* 0x000f280000300800 */
        /* <DEDUP_REMOVED lines=38> */
[----:B------:R0:W-:Y:S01]  /*a970*/  STL [R1+0x494], R148 ;  /* 0x0004949401007387 */ /* 0x0001e20000100800 */
[----:B------:R-:W-:-:S03]  /*a980*/  FADD R3, R225, R3 ;  /* 0x00000003e1037221 */ /* 0x000fc60000000000 */
[----:B0-----:R-:W4:Y:S04]  /*a990*/  LDL.LU R148, [R1+0x214] ;  /* 0x0002140001947983 */ /* 0x001f280000300800 */
[----:B------:R0:W-:Y:S01]  /*a9a0*/  STL [R1+0x490], R149 ;  /* 0x0004909501007387 */ /* 0x0001e20000100800 */
[----:B--2---:R-:W-:-:S01]  /*a9b0*/  FADD R4, R226, R4 ;  /* 0x00000004e2047221 */ /* 0x004fc20000000000 */
[----:B---3--:R-:W-:Y:S02]  /*a9c0*/  FADD R5, R227, R5 ;  /* 0x00000005e3057221 */ /* 0x008fe40000000000 */
[----:B0-----:R-:W2:Y:S04]  /*a9d0*/  LDL R149, [R1+0x1f4] ;  /* 0x0001f40001957983 */ /* 0x001ea80000100800 */
[----:B------:R0:W-:Y:S01]  /*a9e0*/  STL [R1+0x48c], R150 ;  /* 0x00048c9601007387 */ /* 0x0001e20000100800 */
[----:B----4-:R-:W-:-:S01]  /*a9f0*/  FADD R6, R228, R6 ;  /* 0x00000006e4067221 */ /* 0x010fc20000000000 */
[----:B------:R-:W-:-:S02]  /*aa00*/  FADD R7, R229, R7 ;  /* 0x00000007e5077221 */ /* 0x000fc40000000000 */
[----:B0-----:R-:W3:Y:S04]  /*aa10*/  LDL R150, [R1+0x1c0] ;  /* 0x0001c00001967983 */ /* 0x001ee80000100800 */
[----:B------:R0:W-:Y:S01]  /*aa20*/  STL [R1+0x488], R151 ;  /* 0x0004889701007387 */ /* 0x0001e20000100800 */
[----:B------:R-:W-:-:S01]  /*aa30*/  FADD R8, R230, R8 ;  /* 0x00000008e6087221 */ /* 0x000fc20000000000 */
[----:B------:R-:W-:Y:S02]  /*aa40*/  FADD R9, R231, R9 ;  /* 0x00000009e7097221 */ /* 0x000fe40000000000 */
[----:B0-----:R-:W4:Y:S04]  /*aa50*/  LDL R151, [R1+0x1f0] ;  /* 0x0001f00001977983 */ /* 0x001f280000100800 */
[----:B------:R0:W-:Y:S01]  /*aa60*/  STL [R1+0x484], R0 ;  /* 0x0004840001007387 */ /* 0x0001e20000100800 */
[----:B------:R-:W-:-:S01]  /*aa70*/  FADD R10, R232, R10 ;  /* 0x0000000ae80a7221 */ /* 0x000fc20000000000 */
[----:B------:R-:W-:-:S02]  /*aa80*/  FADD R11, R233, R11 ;  /* 0x0000000be90b7221 */ /* 0x000fc40000000000 */
[----:B0-----:R-:W2:Y:S04]  /*aa90*/  LDL.LU R0, [R1+0x210] ;  /* 0x0002100001007983 */ /* 0x001ea80000300800 */
[----:B------:R-:W3:Y:S04]  /*aaa0*/  LDL.LU R225, [R1+0x6b0] ;  /* 0x0006b00001e17983 */ /* 0x000ee80000300800 */
[----:B------:R-:W4:Y:S04]  /*aab0*/  LDL.LU R226, [R1+0x6ac] ;  /* 0x0006ac0001e27983 */ /* 0x000f280000300800 */
[----:B------:R-:W2:Y:S04]  /*aac0*/  LDL.LU R227, [R1+0x6a8] ;  /* 0x0006a80001e37983 */ /* 0x000ea80000300800 */
[----:B------:R-:W2:Y:S04]  /*aad0*/  LDL.LU R228, [R1+0x6a4] ;  /* 0x0006a40001e47983 */ /* 0x000ea80000300800 */
[----:B------:R-:W2:Y:S01]  /*aae0*/  LDL.LU R229, [R1+0x6a0] ;  /* 0x0006a00001e57983 */ /* 0x000ea20000300800 */
[----:B------:R-:W-:-:S03]  /*aaf0*/  FADD R12, R234, R12 ;  /* 0x0000000cea0c7221 */ /* 0x000fc60000000000 */
[----:B------:R-:W2:Y:S01]  /*ab00*/  LDL.LU R230, [R1+0x69c] ;  /* 0x00069c0001e67983 */ /* 0x000ea20000300800 */
[----:B------:R-:W-:-:S03]  /*ab10*/  FADD R13, R235, R13 ;  /* 0x0000000deb0d7221 */ /* 0x000fc60000000000 */
[----:B------:R-:W2:Y:S04]  /*ab20*/  LDL.LU R231, [R1+0x698] ;  /* 0x0006980001e77983 */ /* 0x000ea80000300800 */
[----:B------:R-:W2:Y:S04]  /*ab30*/  LDL.LU R232, [R1+0x694] ;  /* 0x0006940001e87983 */ /* 0x000ea80000300800 */
[----:B------:R-:W2:Y:S04]  /*ab40*/  LDL.LU R233, [R1+0x690] ;  /* 0x0006900001e97983 */ /* 0x000ea80000300800 */
[----:B------:R-:W2:Y:S04]  /*ab50*/  LDL.LU R234, [R1+0x68c] ;  /* 0x00068c0001ea7983 */ /* 0x000ea80000300800 */
[----:B------:R-:W2:Y:S01]  /*ab60*/  LDL.LU R235, [R1+0x688] ;  /* 0x0006880001eb7983 */ /* 0x000ea20000300800 */
[----:B------:R-:W-:-:S01]  /*ab70*/  FADD R14, R24, R14 ;  /* 0x0000000e180e7221 */ /* 0x000fc20000000000 */
[----:B------:R-:W-:Y:S01]  /*ab80*/  FADD R15, R25, R15 ;  /* 0x0000000f190f7221 */ /* 0x000fe20000000000 */
[----:B------:R-:W-:-:S01]  /*ab90*/  FADD R16, R26, R16 ;  /* 0x000000101a107221 */ /* 0x000fc20000000000 */
[----:B------:R-:W2:Y:S01]  /*aba0*/  LDL.LU R24, [R1+0x684] ;  /* 0x0006840001187983 */ /* 0x000ea20000300800 */
[----:B------:R-:W-:-:S01]  /*abb0*/  FADD R17, R27, R17 ;  /* 0x000000111b117221 */ /* 0x000fc20000000000 */
[----:B------:R-:W-:-:S02]  /*abc0*/  FADD R18, R28, R18 ;  /* 0x000000121c127221 */ /* 0x000fc40000000000 */
[----:B------:R-:W2:Y:S01]  /*abd0*/  LDL.LU R25, [R1+0x680] ;  /* 0x0006800001197983 */ /* 0x000ea20000300800 */
[----:B------:R-:W-:-:S03]  /*abe0*/  FADD R19, R29, R19 ;  /* 0x000000131d137221 */ /* 0x000fc60000000000 */
        /* <DEDUP_REMOVED lines=155> */
[----:B---3--:R-:W-:-:S03]  /*b5a0*/  FADD R225, R107, R225 ;  /* 0x000000e16be17221 */ /* 0x008fc60000000000 */
[----:B------:R-:W3:Y:S01]  /*b5b0*/  LDL.LU R104, [R1+0x544] ;  /* 0x0005440001687983 */ /* 0x000ee20000300800 */
[----:B----4-:R-:W-:-:S03]  /*b5c0*/  FADD R226, R108, R226 ;  /* 0x000000e26ce27221 */ /* 0x010fc60000000000 */
[----:B------:R-:W4:Y:S01]  /*b5d0*/  LDL.LU R105, [R1+0x540] ;  /* 0x0005400001697983 */ /* 0x000f220000300800 */
[----:B--2---:R-:W-:-:S03]  /*b5e0*/  FADD R227, R109, R227 ;  /* 0x000000e36de37221 */ /* 0x004fc60000000000 */
        /* <DEDUP_REMOVED lines=15> */
[----:B------:R-:W-:-:S01]  /*b6e0*/  FADD R235, R117, R235 ;  /* 0x000000eb75eb7221 */ /* 0x000fc20000000000 */
[----:B------:R-:W-:Y:S02]  /*b6f0*/  FADD R121, R120, R121 ;  /* 0x0000007978797221 */ /* 0x000fe40000000000 */
[----:B------:R-:W2:Y:S01]  /*b700*/  LDL.LU R114, [R1+0x51c] ;  /* 0x00051c0001727983 */ /* 0x000ea20000300800 */
[----:B------:R-:W-:-:S03]  /*b710*/  FADD R236, R118, R236 ;  /* 0x000000ec76ec7221 */ /* 0x000fc60000000000 */
[----:B------:R-:W2:Y:S01]  /*b720*/  LDL.LU R115, [R1+0x518] ;  /* 0x0005180001737983 */ /* 0x000ea20000300800 */
[----:B------:R-:W-:-:S03]  /*b730*/  FADD R237, R119, R237 ;  /* 0x000000ed77ed7221 */ /* 0x000fc60000000000 */
[----:B------:R-:W2:Y:S01]  /*b740*/  LDL.LU R116, [R1+0x514] ;  /* 0x0005140001747983 */ /* 0x000ea20000300800 */
[----:B------:R-:W-:-:S03]  /*b750*/  FADD R123, R122, R123 ;  /* 0x0000007b7a7b7221 */ /* 0x000fc60000000000 */
[----:B------:R-:W2:Y:S04]  /*b760*/  LDL.LU R117, [R1+0x510] ;  /* 0x0005100001757983 */ /* 0x000ea80000300800 */
[----:B------:R-:W2:Y:S01]  /*b770*/  LDL.LU R118, [R1+0x50c] ;  /* 0x00050c0001767983 */ /* 0x000ea20000300800 */
[----:B------:R-:W-:-:S03]  /*b780*/  FADD R125, R124, R125 ;  /* 0x0000007d7c7d7221 */ /* 0x000fc60000000000 */
[----:B------:R-:W2:Y:S04]  /*b790*/  LDL.LU R119, [R1+0x508] ;  /* 0x0005080001777983 */ /* 0x000ea80000300800 */
[----:B------:R-:W2:Y:S04]  /*b7a0*/  LDL.LU R120, [R1+0x504] ;  /* 0x0005040001787983 */ /* 0x000ea80000300800 */
[----:B------:R0:W-:Y:S01]  /*b7b0*/  STL [R1+0x200], R121 ;  /* 0x0002007901007387 */ /* 0x0001e20000100800 */
[----:B------:R-:W-:-:S01]  /*b7c0*/  FADD R127, R126, R127 ;  /* 0x0000007f7e7f7221 */ /* 0x000fc20000000000 */
[----:B------:R-:W-:Y:S01]  /*b7d0*/  FADD R0, R128, R0 ;  /* 0x0000000080007221 */ /* 0x000fe20000000000 */
[----:B------:R-:W-:-:S01]  /*b7e0*/  FADD R148, R150, R148 ;  /* 0x0000009496947221 */ /* 0x000fc20000000000 */
[----:B0-----:R-:W2:Y:S04]  /*b7f0*/  LDL.LU R121, [R1+0x500] ;  /* 0x0005000001797983 */ /* 0x001ea80000300800 */
        /* <DEDUP_REMOVED lines=9> */
[----:B------:R-:W-:-:S02]  /*b890*/  FADD R136, R137, R136 ;  /* 0x0000008889887221 */ /* 0x000fc40000000000 */
[----:B0-----:R-:W2:Y:S04]  /*b8a0*/  LDL.LU R125, [R1+0x4f0] ;  /* 0x0004f000017d7983 */ /* 0x001ea80000300800 */
[----:B------:R-:W2:Y:S04]  /*b8b0*/  LDL.LU R126, [R1+0x4ec] ;  /* 0x0004ec00017e7983 */ /* 0x000ea80000300800 */
[----:B------:R0:W-:Y:S01]  /*b8c0*/  STL [R1+0x20c], R127 ;  /* 0x00020c7f01007387 */ /* 0x0001e20000100800 */
[----:B------:R-:W-:-:S01]  /*b8d0*/  FADD R132, R134, R132 ;  /* 0x0000008486847221 */ /* 0x000fc20000000000 */
[----:B------:R-:W-:-:S02]  /*b8e0*/  FADD R2, R130, R2 ;  /* 0x0000000282027221 */ /* 0x000fc40000000000 */
[----:B0-----:R-:W2:Y:S04]  /*b8f0*/  LDL.LU R127, [R1+0x4e8] ;  /* 0x0004e800017f7983 */ /* 0x001ea80000300800 */
[----:B------:R-:W2:Y:S04]  /*b900*/  LDL.LU R128, [R1+0x4e4] ;  /* 0x0004e40001807983 */ /* 0x000ea80000300800 */
[----:B------:R-:W-:Y:S04]  /*b910*/  STL [R1+0x210], R0 ;  /* 0x0002100001007387 */ /* 0x000fe80000100800 */
[----:B------:R-:W-:Y:S04]  /*b920*/  STL [R1+0x214], R148 ;  /* 0x0002149401007387 */ /* 0x000fe80000100800 */
[----:B------:R-:W-:Y:S04]  /*b930*/  STL [R1+0x218], R144 ;  /* 0x0002189001007387 */ /* 0x000fe80000100800 */
[----:B------:R-:W-:Y:S04]  /*b940*/  STL [R1+0x21c], R142 ;  /* 0x00021c8e01007387 */ /* 0x000fe80000100800 */
[----:B------:R-:W-:Y:S04]  /*b950*/  STL [R1+0x220], R140 ;  /* 0x0002208c01007387 */ /* 0x000fe80000100800 */
[----:B------:R-:W-:Y:S04]  /*b960*/  STL [R1+0x224], R138 ;  /* 0x0002248a01007387 */ /* 0x000fe80000100800 */
[----:B------:R-:W3:Y:S04]  /*b970*/  LDL.LU R130, [R1+0x234] ;  /* 0x0002340001827983 */ /* 0x000ee80000300800 */
[----:B------:R-:W-:Y:S04]  /*b980*/  STL [R1+0x228], R136 ;  /* 0x0002288801007387 */ /* 0x000fe80000100800 */
[----:B------:R0:W-:Y:S04]  /*b990*/  STL [R1+0x22c], R132 ;  /* 0x00022c8401007387 */ /* 0x0001e80000100800 */
[----:B0-----:R-:W4:Y:S04]  /*b9a0*/  LDL.LU R132, [R1+0x238] ;  /* 0x0002380001847983 */ /* 0x001f280000300800 */
[----:B------:R-:W2:Y:S04]  /*b9b0*/  LDL.LU R134, [R1+0x23c] ;  /* 0x00023c0001867983 */ /* 0x000ea80000300800 */
[----:B------:R0:W-:Y:S04]  /*b9c0*/  STL [R1+0x230], R2 ;  /* 0x0002300201007387 */ /* 0x0001e80000100800 */
[----:B------:R-:W2:Y:S04]  /*b9d0*/  LDL.LU R136, [R1+0x240] ;  /* 0x0002400001887983 */ /* 0x000ea80000300800 */
        /* <DEDUP_REMOVED lines=11> */
[----:B0-----:R-:W2:Y:S04]  /*ba90*/  LDL.LU R2, [R1+0x270] ;  /* 0x0002700001027983 */ /* 0x001ea80000300800 */
[----:B------:R-:W2:Y:S01]  /*baa0*/  LDL.LU R0, [R1+0x274] ;  /* 0x0002740001007983 */ /* 0x000ea20000300800 */
[----:B---3--:R-:W-:-:S03]  /*bab0*/  FADD R130, R129, R130 ;  /* 0x0000008281827221 */ /* 0x008fc60000000000 */
[----:B------:R-:W3:Y:S04]  /*bac0*/  LDL.LU R129, [R1+0x4e0] ;  /* 0x0004e00001817983 */ /* 0x000ee80000300800 */
[----:B------:R0:W-:Y:S04]  /*bad0*/  STL [R1+0x234], R130 ;  /* 0x0002348201007387 */ /* 0x0001e80000100800 */
[----:B0-----:R-:W3:Y:S01]  /*bae0*/  LDL.LU R130, [R1+0x4dc] ;  /* 0x0004dc0001827983 */ /* 0x001ee20000300800 */
[----:B----4-:R-:W-:-:S03]  /*baf0*/  FADD R132, R131, R132 ;  /* 0x0000008483847221 */ /* 0x010fc60000000000 */
[----:B------:R-:W4:Y:S01]  /*bb00*/  LDL.LU R131, [R1+0x4d8] ;  /* 0x0004d80001837983 */ /* 0x000f220000300800 */
[----:B--2---:R-:W-:-:S03]  /*bb10*/  FADD R134, R133, R134 ;  /* 0x0000008685867221 */ /* 0x004fc60000000000 */
[----:B------:R0:W-:Y:S01]  /*bb20*/  STL [R1+0x238], R132 ;  /* 0x0002388401007387 */ /* 0x0001e20000100800 */
[----:B------:R-:W-:-:S03]  /*bb30*/  FADD R136, R135, R136 ;  /* 0x0000008887887221 */ /* 0x000fc60000000000 */
[----:B0-----:R-:W2:Y:S01]  /*bb40*/  LDL.LU R132, [R1+0x4d4] ;  /* 0x0004d40001847983 */ /* 0x001ea20000300800 */
[----:B------:R-:W-:-:S03]  /*bb50*/  FADD R150, R151, R150 ;  /* 0x0000009697967221 */ /* 0x000fc60000000000 */
[----:B------:R-:W2:Y:S01]  /*bb60*/  LDL.LU R133, [R1+0x4d0] ;  /* 0x0004d00001857983 */ /* 0x000ea20000300800 */
[----:B------:R-:W-:-:S03]  /*bb70*/  FADD R148, R149, R148 ;  /* 0x0000009495947221 */ /* 0x000fc60000000000 */
[----:B------:R0:W-:Y:S01]  /*bb80*/  STL [R1+0x23c], R134 ;  /* 0x00023c8601007387 */ /* 0x0001e20000100800 */
[----:B------:R-:W-:-:S01]  /*bb90*/  FADD R146, R147, R146 ;  /* 0x0000009293927221 */ /* 0x000fc20000000000 */
[----:B------:R-:W-:Y:S02]  /*bba0*/  FADD R144, R145, R144 ;  /* 0x0000009091907221 */ /* 0x000fe40000000000 */
[----:B0-----:R-:W2:Y:S01]  /*bbb0*/  LDL.LU R134, [R1+0x4cc] ;  /* 0x0004cc0001867983 */ /* 0x001ea20000300800 */
[----:B------:R-:W-:-:S03]  /*bbc0*/  FADD R143, R24, R143 ;  /* 0x0000008f188f7221 */ /* 0x000fc60000000000 */
[----:B------:R-:W2:Y:S01]  /*bbd0*/  LDL.LU R135, [R1+0x4c8] ;  /* 0x0004c80001877983 */ /* 0x000ea20000300800 */
[----:B------:R-:W-:-:S03]  /*bbe0*/  FADD R142, R25, R142 ;  /* 0x0000008e198e7221 */ /* 0x000fc60000000000 */
[----:B------:R0:W-:Y:S01]  /*bbf0*/  STL [R1+0x240], R136 ;  /* 0x0002408801007387 */ /* 0x0001e20000100800 */
[----:B------:R-:W-:-:S01]  /*bc00*/  FADD R141, R26, R141 ;  /* 0x0000008d1a8d7221 */ /* 0x000fc20000000000 */
[----:B------:R-:W-:Y:S01]  /*bc10*/  FADD R140, R27, R140 ;  /* 0x0000008c1b8c7221 */ /* 0x000fe20000000000 */
[----:B------:R-:W-:-:S01]  /*bc20*/  FADD R139, R28, R139 ;  /* 0x0000008b1c8b7221 */ /* 0x000fc20000000000 */
[----:B0-----:R-:W2:Y:S01]  /*bc30*/  LDL.LU R136, [R1+0x4c4] ;  /* 0x0004c40001887983 */ /* 0x001ea20000300800 */
[----:B------:R-:W-:-:S03]  /*bc40*/  FADD R138, R29, R138 ;  /* 0x0000008a1d8a7221 */ /* 0x000fc60000000000 */
[----:B------:R0:W-:Y:S01]  /*bc50*/  STL [R1+0x244], R150 ;  /* 0x0002449601007387 */ /* 0x0001e20000100800 */
[----:B------:R-:W-:-:S03]  /*bc60*/  FADD R137, R30, R137 ;  /* 0x000000891e897221 */ /* 0x000fc60000000000 */
[----:B------:R1:W-:Y:S01]  /*bc70*/  STL [R1+0x248], R148 ;  /* 0x0002489401007387 */ /* 0x0003e20000100800 */
[----:B------:R-:W-:-:S03]  /*bc80*/  FADD R2, R31, R2 ;  /* 0x000000021f027221 */ /* 0x000fc60000000000 */
[----:B------:R1:W-:Y:S01]  /*bc90*/  STL [R1+0x24c], R146 ;  /* 0x00024c9201007387 */ /* 0x0003e20000100800 */
[----:B------:R-:W-:-:S03]  /*bca0*/  FADD R0, R32, R0 ;  /* 0x0000000020007221 */ /* 0x000fc60000000000 */
[----:B------:R1:W-:Y:S04]  /*bcb0*/  STL [R1+0x250], R144 ;  /* 0x0002509001007387 */ /* 0x0003e80000100800 */
[----:B------:R1:W-:Y:S04]  /*bcc0*/  STL [R1+0x254], R143 ;  /* 0x0002548f01007387 */ /* 0x0003e80000100800 */
[----:B------:R1:W-:Y:S04]  /*bcd0*/  STL [R1+0x258], R142 ;  /* 0x0002588e01007387 */ /* 0x0003e80000100800 */
[----:B------:R1:W-:Y:S04]  /*bce0*/  STL [R1+0x25c], R141 ;  /* 0x00025c8d01007387 */ /* 0x0003e80000100800 */
[----:B------:R1:W-:Y:S04]  /*bcf0*/  STL [R1+0x260], R140 ;  /* 0x0002608c01007387 */ /* 0x0003e80000100800 */
[----:B------:R1:W-:Y:S04]  /*bd00*/  STL [R1+0x264], R139 ;  /* 0x0002648b01007387 */ /* 0x0003e80000100800 */
[----:B------:R1:W-:Y:S04]  /*bd10*/  STL [R1+0x268], R138 ;  /* 0x0002688a01007387 */ /* 0x0003e80000100800 */
[----:B------:R-:W3:Y:S04]  /*bd20*/  LDL.LU R151, [R1+0x278] ;  /* 0x0002780001977983 */ /* 0x000ee80000300800 */
[----:B------:R1:W-:Y:S04]  /*bd30*/  STL [R1+0x26c], R137 ;  /* 0x00026c8901007387 */ /* 0x0003e80000100800 */
[----:B0-----:R-:W4:Y:S04]  /*bd40*/  LDL.LU R150, [R1+0x27c] ;  /* 0x00027c0001967983 */ /* 0x001f280000300800 */
[----:B------:R0:W-:Y:S04]  /*bd50*/  STL [R1+0x270], R2 ;  /* 0x0002700201007387 */ /* 0x0001e80000100800 */
[----:B------:R-:W2:Y:S04]  /*bd60*/  LDL.LU R149, [R1+0x280] ;  /* 0x0002800001957983 */ /* 0x000ea80000300800 */
[----:B------:R0:W-:Y:S04]  /*bd70*/  STL [R1+0x274], R0 ;  /* 0x0002740001007387 */ /* 0x0001e80000100800 */
[----:B-1----:R-:W2:Y:S04]  /*bd80*/  LDL.LU R148, [R1+0x284] ;  /* 0x0002840001947983 */ /* 0x002ea80000300800 */
        /* <DEDUP_REMOVED lines=13> */
[----:B---3--:R-:W-:-:S05]  /*be60*/  FADD R151, R33, R151 ;  /* 0x0000009721977221 */ /* 0x008fca0000000000 */
[----:B------:R0:W-:Y:S01]  /*be70*/  STL [R1+0x278], R151 ;  /* 0x0002789701007387 */ /* 0x0001e20000100800 */
[----:B----4-:R-:W-:-:S05]  /*be80*/  FADD R150, R34, R150 ;  /* 0x0000009622967221 */ /* 0x010fca0000000000 */
[----:B------:R1:W-:Y:S01]  /*be90*/  STL [R1+0x27c], R150 ;  /* 0x00027c9601007387 */ /* 0x0003e20000100800 */
[----:B--2---:R-:W-:-:S05]  /*bea0*/  FADD R149, R35, R149 ;  /* 0x0000009523957221 */ /* 0x004fca0000000000 */
[----:B------:R2:W-:Y:S01]  /*beb0*/  STL [R1+0x280], R149 ;  /* 0x0002809501007387 */ /* 0x0005e20000100800 */
[----:B------:R-:W-:-:S01]  /*bec0*/  FADD R148, R36, R148 ;  /* 0x0000009424947221 */ /* 0x000fc20000000000 */
[----:B------:R-:W-:-:S04]  /*bed0*/  FADD R147, R37, R147 ;  /* 0x0000009325937221 */ /* 0x000fc80000000000 */
[----:B------:R3:W-:Y:S01]  /*bee0*/  STL [R1+0x284], R148 ;  /* 0x0002849401007387 */ /* 0x0007e20000100800 */
[----:B------:R-:W-:-:S03]  /*bef0*/  FADD R146, R38, R146 ;  /* 0x0000009226927221 */ /* 0x000fc60000000000 */
        /* <DEDUP_REMOVED lines=20> */
[----:B0-----:R-:W4:Y:S01]  /*c040*/  LDL.LU R151, [R1+0x2bc] ;  /* 0x0002bc0001977983 */ /* 0x001f220000300800 */
[----:B------:R-:W-:-:S03]  /*c050*/  FADD R0, R49, R0 ;  /* 0x0000000031007221 */ /* 0x000fc60000000000 */
[----:B------:R0:W-:Y:S04]  /*c060*/  STL [R1+0x2b0], R137 ;  /* 0x0002b08901007387 */ /* 0x0001e80000100800 */
[----:B-1----:R-:W4:Y:S04]  /*c070*/  LDL.LU R150, [R1+0x2c0] ;  /* 0x0002c00001967983 */ /* 0x002f280000300800 */
[----:B------:R1:W-:Y:S04]  /*c080*/  STL [R1+0x2b4], R2 ;  /* 0x0002b40201007387 */ /* 0x0003e80000100800 */
[----:B--2---:R-:W2:Y:S04]  /*c090*/  LDL.LU R149, [R1+0x2c4] ;  /* 0x0002c40001957983 */ /* 0x004ea80000300800 */
[----:B------:R1:W-:Y:S04]  /*c0a0*/  STL [R1+0x2b8], R0 ;  /* 0x0002b80001007387 */ /* 0x0003e80000100800 */
[----:B---3--:R-:W3:Y:S04]  /*c0b0*/  LDL.LU R148, [R1+0x2c8] ;  /* 0x0002c80001947983 */ /* 0x008ee80000300800 */
[----:B----4-:R-:W4:Y:S04]  /*c0c0*/  LDL.LU R147, [R1+0x2cc] ;  /* 0x0002cc0001937983 */ /* 0x010f280000300800 */
[----:B------:R-:W4:Y:S04]  /*c0d0*/  LDL.LU R146, [R1+0x2d0] ;  /* 0x0002d00001927983 */ /* 0x000f280000300800 */
        /* <DEDUP_REMOVED lines=8> */
[----:B0-----:R-:W4:Y:S04]  /*c160*/  LDL.LU R137, [R1+0x2f4] ;  /* 0x0002f40001897983 */ /* 0x001f280000300800 */
[----:B-1----:R-:W4:Y:S04]  /*c170*/  LDL.LU R2, [R1+0x2f8] ;  /* 0x0002f80001027983 */ /* 0x002f280000300800 */
[----:B------:R-:W4:Y:S01]  /*c180*/  LDL.LU R0, [R1+0x2fc] ;  /* 0x0002fc0001007983 */ /* 0x000f220000300800 */
[----:B------:R-:W-:-:S01]  /*c190*/  FADD R151, R50, R151 ;  /* 0x0000009732977221 */ /* 0x000fc20000000000 */
[----:B------:R-:W-:-:S04]  /*c1a0*/  FADD R150, R51, R150 ;  /* 0x0000009633967221 */ /* 0x000fc80000000000 */
[----:B------:R0:W-:Y:S01]  /*c1b0*/  STL [R1+0x2bc], R151 ;  /* 0x0002bc9701007387 */ /* 0x0001e20000100800 */
[----:B--2---:R-:W-:-:S03]  /*c1c0*/  FADD R149, R52, R149 ;  /* 0x0000009534957221 */ /* 0x004fc60000000000 */
[----:B------:R1:W-:Y:S01]  /*c1d0*/  STL [R1+0x2c0], R150 ;  /* 0x0002c09601007387 */ /* 0x0003e20000100800 */
[----:B---3--:R-:W-:-:S03]  /*c1e0*/  FADD R148, R53, R148 ;  /* 0x0000009435947221 */ /* 0x008fc60000000000 */
[----:B------:R2:W-:Y:S01]  /*c1f0*/  STL [R1+0x2c4], R149 ;  /* 0x0002c49501007387 */ /* 0x0005e20000100800 */
[----:B----4-:R-:W-:-:S03]  /*c200*/  FADD R147, R54, R147 ;  /* 0x0000009336937221 */ /* 0x010fc60000000000 */
        /* <DEDUP_REMOVED lines=198> */
[----:B------:R-:W-:Y:S01]  /*ce70*/  STL [R1+0x3cc], R151 ;  /* 0x0003cc9701007387 */ /* 0x000fe20000100800 */
[----:B--2---:R-:W-:-:S03]  /*ce80*/  FADD R149, R120, R149 ;  /* 0x0000009578957221 */ /* 0x004fc60000000000 */
[----:B------:R-:W-:Y:S01]  /*ce90*/  STL [R1+0x3d0], R150 ;  /* 0x0003d09601007387 */ /* 0x000fe20000100800 */
[----:B---3--:R-:W-:-:S03]  /*cea0*/  FADD R148, R121, R148 ;  /* 0x0000009479947221 */ /* 0x008fc60000000000 */
[----:B------:R-:W-:Y:S01]  /*ceb0*/  STL [R1+0x3d4], R149 ;  /* 0x0003d49501007387 */ /* 0x000fe20000100800 */
[----:B----4-:R-:W-:-:S03]  /*cec0*/  FADD R147, R122, R147 ;  /* 0x000000937a937221 */ /* 0x010fc60000000000 */
[----:B------:R-:W-:Y:S01]  /*ced0*/  STL [R1+0x3d8], R148 ;  /* 0x0003d89401007387 */ /* 0x000fe20000100800 */
[----:B------:R-:W-:-:S03]  /*cee0*/  FADD R146, R123, R146 ;  /* 0x000000927b927221 */ /* 0x000fc60000000000 */
        /* <DEDUP_REMOVED lines=18> */
[----:B------:R-:W-:Y:S04]  /*d010*/  STL [R1+0x400], R138 ;  /* 0x0004008a01007387 */ /* 0x000fe80000100800 */
[----:B------:R0:W-:Y:S04]  /*d020*/  STL [R1+0x404], R137 ;  /* 0x0004048901007387 */ /* 0x0001e80000100800 */
[----:B0-----:R-:W2:Y:S01]  /*d030*/  LDL.LU R137, [R1+0x410] ;  /* 0x0004100001897983 */ /* 0x001ea20000300800 */
[----:B------:R-:W-:-:S01]  /*d040*/  FADD R2, R133, R2 ;  /* 0x0000000285027221 */ /* 0x000fc20000000000 */
[----:B------:R-:W-:-:S02]  /*d050*/  FADD R0, R134, R0 ;  /* 0x0000000086007221 */ /* 0x000fc40000000000 */
[----:B------:R-:W3:Y:S04]  /*d060*/  LDL.LU R138, [R1+0x414] ;  /* 0x00041400018a7983 */ /* 0x000ee80000300800 */
[----:B------:R-:W-:Y:S04]  /*d070*/  STL [R1+0x408], R2 ;  /* 0x0004080201007387 */ /* 0x000fe80000100800 */
[----:B------:R-:W4:Y:S04]  /*d080*/  LDL.LU R139, [R1+0x418] ;  /* 0x00041800018b7983 */ /* 0x000f280000300800 */
[----:B------:R0:W-:Y:S04]  /*d090*/  STL [R1+0x40c], R0 ;  /* 0x00040c0001007387 */ /* 0x0001e80000100800 */
        /* <DEDUP_REMOVED lines=13> */
[----:B------:R-:W4:Y:S01]  /*d170*/  LDL.LU R2, [R1+0x450] ;  /* 0x0004500001027983 */ /* 0x000f220000300800 */
[----:B--2---:R-:W-:-:S05]  /*d180*/  FADD R137, R135, R137 ;  /* 0x0000008987897221 */ /* 0x004fca0000000000 */
[----:B------:R0:W-:Y:S04]  /*d190*/  STL [R1+0x410], R137 ;  /* 0x0004108901007387 */ /* 0x0001e80000100800 */
[----:B0-----:R-:W4:Y:S01]  /*d1a0*/  LDL.LU R137, [R1+0x4c0] ;  /* 0x0004c00001897983 */ /* 0x001f220000300800 */
[----:B---3--:R-:W-:-:S05]  /*d1b0*/  FADD R138, R136, R138 ;  /* 0x0000008a888a7221 */ /* 0x008fca0000000000 */
[----:B------:R0:W-:Y:S04]  /*d1c0*/  STL [R1+0x414], R138 ;  /* 0x0004148a01007387 */ /* 0x0001e80000100800 */
[----:B0-----:R-:W2:Y:S01]  /*d1d0*/  LDL.LU R138, [R1+0x4bc] ;  /* 0x0004bc00018a7983 */ /* 0x001ea20000300800 */
[----:B----4-:R-:W-:-:S05]  /*d1e0*/  FADD R139, R137, R139 ;  /* 0x0000008b898b7221 */ /* 0x010fca0000000000 */
[----:B------:R0:W-:Y:S04]  /*d1f0*/  STL [R1+0x418], R139 ;  /* 0x0004188b01007387 */ /* 0x0001e80000100800 */
[----:B0-----:R-:W3:Y:S01]  /*d200*/  LDL.LU R139, [R1+0x4b8] ;  /* 0x0004b800018b7983 */ /* 0x001ee20000300800 */
[----:B--2---:R-:W-:-:S05]  /*d210*/  FADD R140, R138, R140 ;  /* 0x0000008c8a8c7221 */ /* 0x004fca0000000000 */
[----:B------:R0:W-:Y:S04]  /*d220*/  STL [R1+0x41c], R140 ;  /* 0x00041c8c01007387 */ /* 0x0001e80000100800 */
[----:B0-----:R-:W2:Y:S01]  /*d230*/  LDL.LU R140, [R1+0x4b4] ;  /* 0x0004b400018c7983 */ /* 0x001ea20000300800 */
[----:B---3--:R-:W-:-:S05]  /*d240*/  FADD R141, R139, R141 ;  /* 0x0000008d8b8d7221 */ /* 0x008fca0000000000 */
        /* <DEDUP_REMOVED lines=34> */
[----:B0-----:R0:W5:Y:S01]  /*d470*/  LDL.LU R0, [R1+0x484] ;  /* 0x0004840001007983 */ /* 0x0011620000300800 */
[----:B------:R-:W-:Y:S01]  /*d480*/  UMOV UR6, URZ ;  /* 0x0000003f00067c82 */ /* 0x000fe20008000000 */
[----:B---3--:R-:W-:-:S05]  /*d490*/  FADD R2, R2, R151 ;  /* 0x0000009702027221 */ /* 0x008fca0000000000 */
[----:B------:R0:W-:Y:S02]  /*d4a0*/  STL [R1+0x450], R2 ;  /* 0x0004500201007387 */ /* 0x0001e40000100800 */
.L_x_31:
[----:B------:R-:W-:Y:S05]  /*d4b0*/  @!P1 BRA `(.L_x_32) ;  /* 0x0000000000049947 */ /* 0x000fea0003800000 */
[----:B------:R-:W-:Y:S01]  /*d4c0*/  BPT.TRAP 0x1 ;  /* 0x000000040000795c */ /* 0x000fe20000300000 */
.L_x_32:
[----:B0-----:R-:W2:Y:S04]  /*d4d0*/  LDL R2, [R1+0x458] ;  /* 0x0004580001027983 */ /* 0x001ea80000100800 */
[----:B-----5:R0:W-:Y:S04]  /*d4e0*/  STL [R1+0x484], R0 ;  /* 0x0004840001007387 */ /* 0x0201e80000100800 */
[----:B0-----:R-:W3:Y:S01]  /*d4f0*/  LDL R0, [R1+0x45c] ;  /* 0x00045c0001007983 */ /* 0x001ee20000100800 */
[----:B--2---:R-:W-:Y:S01]  /*d500*/  ISETP.NE.AND P0, PT, R2, RZ, PT ;  /* 0x000000ff0200720c */ /* 0x004fe20003f05270 */
[----:B------:R-:W-:-:S12]  /*d510*/  IMAD.U32 R2, RZ, RZ, UR24 ;  /* 0x00000018ff027e24 */ /* 0x000fd8000f8e00ff */
[----:B------:R-:W-:-:S05]  /*d520*/  @P0 LEA R2, R2, UR12, 0x3 ;  /* 0x0000000c02020c11 */ /* 0x000fca000f8e18ff */
[----:B------:R-:W-:-:S05]  /*d530*/  @P0 VIADD R2, R2, 0x30 ;  /* 0x0000003002020836 */ /* 0x000fca0000000000 */
[----:B---3--:R-:W-:Y:S02]  /*d540*/  @P0 PRMT R2, R0, 0x654, R2 ;  /* 0x0000065400020816 */ /* 0x008fe40000000002 */
[----:B------:R0:W5:Y:S01]  /*d550*/  LDL.LU R0, [R1+0x484] ;  /* 0x0004840001007983 */ /* 0x0001620000300800 */
[----:B------:R-:W-:Y:S01]  /*d560*/  UISETP.GT.U32.AND UP0, UPT, UR13, 0x1, UPT ;  /* 0x000000010d00788c */ /* 0x000fe2000bf04070 */
[----:B------:R0:W-:Y:S05]  /*d570*/  @P0 SYNCS.ARRIVE.TRANS64.RED.A1T0 RZ, [R2+URZ], RZ ;  /* 0x000000ff02ff09a7 */ /* 0x0001ea000810043f */
[----:B------:R-:W-:-:S13]  /*d580*/  PLOP3.LUT P0, PT, PT, PT, UP0, 0x80, 0x0 ;  /* 0x000000000000781c */ /* 0x000fda0003f0f008 */
[----:B0-----:R-:W-:Y:S05]  /*d590*/  @P0 BRA `(.L_x_33) ;  /* 0x0000000000040947 */ /* 0x001fea0003800000 */
[----:B------:R-:W-:Y:S01]  /*d5a0*/  BPT.TRAP 0x1 ;  /* 0x000000040000795c */ /* 0x000fe20000300000 */
.L_x_33:
[----:B------:R-:W-:Y:S02]  /*d5b0*/  UISETP.GT.AND UP2, UPT, UR25, 0x1, UPT ;  /* 0x000000011900788c */ /* 0x000fe4000bf44270 */
[----:B------:R-:W-:Y:S02]  /*d5c0*/  UIADD3 UR23, UR23, 0x1, URZ ;  /* 0x0000000117177890 */ /* 0x000fe4000fffe03f */
[----:B------:R-:W-:Y:S02]  /*d5d0*/  UIADD3 UR24, UR24, 0x1, URZ ;  /* 0x0000000118187890 */ /* 0x000fe4000fffe03f */
[----:B------:R-:W-:Y:S01]  /*d5e0*/  PLOP3.LUT P0, PT, PT, PT, UP2, 0x80, 0x0 ;  /* 0x000000000000781c */ /* 0x000fe20003f0f028 */
[----:B------:R-:W-:Y:S02]  /*d5f0*/  UISETP.NE.AND UP0, UPT, UR23, 0x6, UPT ;  /* 0x000000061700788c */ /* 0x000fe4000bf05270 */
[----:B------:R-:W-:Y:S02]  /*d600*/  UISETP.NE.AND UP1, UPT, UR24, 0x6, UPT ;  /* 0x000000061800788c */ /* 0x000fe4000bf25270 */
[----:B------:R-:W-:-:S02]  /*d610*/  USEL UR8, URZ, 0x1, UP0 ;  /* 0x000000013f087887 */ /* 0x000fc40008000000 */
[----:B------:R-:W-:Y:S02]  /*d620*/  UIADD3 UR25, UR25, -0x1, URZ ;  /* 0xffffffff19197890 */ /* 0x000fe4000fffe03f */
[----:B------:R-:W-:Y:S02]  /*d630*/  USEL UR23, UR23, URZ, UP0 ;  /* 0x0000003f17177287 */ /* 0x000fe40008000000 */
[----:B-----5:R-:W-:Y:S01]  /*d640*/  LOP3.LUT R0, R0, UR8, RZ, 0x3c, !PT ;  /* 0x0000000800007c12 */ /* 0x020fe2000f8e3cff */
[----:B------:R-:W-:Y:S01]  /*d650*/  USEL UR24, UR24, URZ, UP1 ;  /* 0x0000003f18187287 */ /* 0x000fe20008800000 */
[----:B------:R-:W-:Y:S01]  /*d660*/  UMOV UR8, 0x1 ;  /* 0x0000000100087882 */ /* 0x000fe20000000000 */
[----:B------:R-:W-:Y:S10]  /*d670*/  @P0 BRA `(.L_x_34) ;  /* 0xffffff9c00a40947 */ /* 0x000ff4000383ffff */
.L_x_26:
[----:B------:R-:W-:-:S04]  /*d680*/  UISETP.NE.AND UP0, UPT, UR6, URZ, UPT ;  /* 0x0000003f0600728c */ /* 0x000fc8000bf05270 */
[----:B------:R-:W-:-:S06]  /*d690*/  USEL UR6, URZ, 0x1, !UP0 ;  /* 0x000000013f067887 */ /* 0x000fcc000c000000 */
[----:B------:R-:W-:-:S13]  /*d6a0*/  ISETP.NE.AND P0, PT, RZ, UR6, PT ;  /* 0x00000006ff007c0c */ /* 0x000fda000bf05270 */
[----:B------:R-:W-:Y:S05]  /*d6b0*/  @!P0 BRA `(.L_x_35) ;  /* 0x0000003800108947 */ /* 0x000fea0003800000 */
[----:B------:R0:W-:Y:S04]  /*d6c0*/  STL [R1+0x634], R43 ;  /* 0x0006342b01007387 */ /* 0x0001e80000100800 */
[----:B0-----:R-:W2:Y:S04]  /*d6d0*/  LDL.LU R43, [R1] ;  /* 0x00000000012b7983 */ /* 0x001ea80000300800 */
[----:B------:R0:W-:Y:S04]  /*d6e0*/  STL [R1+0x630], R44 ;  /* 0x0006302c01007387 */ /* 0x0001e80000100800 */
[----:B0-----:R-:W4:Y:S04]  /*d6f0*/  LDL.LU R44, [R1+0x4] ;  /* 0x00000400012c7983 */ /* 0x001f280000300800 */
[----:B------:R0:W-:Y:S04]  /*d700*/  STL [R1+0x62c], R45 ;  /* 0x00062c2d01007387 */ /* 0x0001e80000100800 */
[----:B0-----:R-:W5:Y:S04]  /*d710*/  LDL.LU R45, [R1+0x8] ;  /* 0x00000800012d7983 */ /* 0x001f680000300800 */
[----:B------:R0:W-:Y:S04]  /*d720*/  STL [R1+0x628], R46 ;  /* 0x0006282e01007387 */ /* 0x0001e80000100800 */
[----:B0-----:R-:W3:Y:S04]  /*d730*/  LDL.LU R46, [R1+0xc] ;  /* 0x00000c00012e7983 */ /* 0x001ee80000300800 */
        /* <DEDUP_REMOVED lines=138> */
[----:B------:R-:W3:Y:S04]  /*dfe0*/  LDL.LU R0, [R1+0x1b0] ;  /* 0x0001b00001007983 */ /* 0x000ee80000300800 */
[----:B------:R-:W3:Y:S04]  /*dff0*/  LDL.LU R2, [R1+0x204] ;  /* 0x0002040001027983 */ /* 0x000ee80000300800 */
        /* <DEDUP_REMOVED lines=67> */
[----:B0-----:R-:W3:Y:S01]  /*e430*/  LDL.LU R149, [R1+0x12c] ;  /* 0x00012c0001957983 */ /* 0x001ee20000300800 */
[----:B--2---:R-:W-:-:S03]  /*e440*/  FADD R3, R43, R3 ;  /* 0x000000032b037221 */ /* 0x004fc60000000000 */
[----:B------:R0:W-:Y:S01]  /*e450*/  STL [R1+0x488], R150 ;  /* 0x0004889601007387 */ /* 0x0001e20000100800 */
[----:B----4-:R-:W-:Y:S01]  /*e460*/  FADD R4, R44, R4 ;  /* 0x000000042c047221 */ /* 0x010fe20000000000 */
[----:B-----5:R-:W-:Y:S01]  /*e470*/  FADD R5, R45, R5 ;  /* 0x000000052d057221 */ /* 0x020fe20000000000 */
[----:B---3--:R-:W-:Y:S01]  /*e480*/  FADD R6, R46, R6 ;  /* 0x000000062e067221 */ /* 0x008fe20000000000 */
[----:B------:R-:W-:Y:S01]  /*e490*/  FADD R7, R47, R7 ;  /* 0x000000072f077221 */ /* 0x000fe20000000000 */
[----:B0-----:R-:W2:Y:S04]  /*e4a0*/  LDL.LU R150, [R1+0x128] ;  /* 0x0001280001967983 */ /* 0x001ea80000300800 */
[----:B------:R0:W-:Y:S01]  /*e4b0*/  STL [R1+0x484], R151 ;  /* 0x0004849701007387 */ /* 0x0001e20000100800 */
[----:B------:R-:W-:Y:S01]  /*e4c0*/  FADD R8, R48, R8 ;  /* 0x0000000830087221 */ /* 0x000fe20000000000 */
[----:B------:R-:W-:Y:S01]  /*e4d0*/  FADD R9, R49, R9 ;  /* 0x0000000931097221 */ /* 0x000fe20000000000 */
[----:B------:R-:W-:Y:S01]  /*e4e0*/  FADD R10, R50, R10 ;  /* 0x0000000a320a7221 */ /* 0x000fe20000000000 */
[----:B0-----:R-:W3:Y:S04]  /*e4f0*/  LDL.LU R151, [R1+0x124] ;  /* 0x0001240001977983 */ /* 0x001ee80000300800 */
[----:B------:R-:W4:Y:S04]  /*e500*/  LDL.LU R43, [R1+0x634] ;  /* 0x00063400012b7983 */ /* 0x000f280000300800 */
[----:B------:R-:W5:Y:S04]  /*e510*/  LDL.LU R44, [R1+0x630] ;  /* 0x00063000012c7983 */ /* 0x000f680000300800 */
[----:B------:R-:W4:Y:S04]  /*e520*/  LDL.LU R45, [R1+0x62c] ;  /* 0x00062c00012d7983 */ /* 0x000f280000300800 */
[----:B------:R-:W5:Y:S01]  /*e530*/  LDL.LU R46, [R1+0x628] ;  /* 0x00062800012e7983 */ /* 0x000f620000300800 */
[----:B------:R-:W-:-:S03]  /*e540*/  FADD R11, R51, R11 ;  /* 0x0000000b330b7221 */ /* 0x000fc60000000000 */
[----:B------:R-:W4:Y:S01]  /*e550*/  LDL.LU R47, [R1+0x624] ;  /* 0x00062400012f7983 */ /* 0x000f220000300800 */
[----:B------:R-:W-:-:S03]  /*e560*/  FADD R12, R52, R12 ;  /* 0x0000000c340c7221 */ /* 0x000fc60000000000 */
        /* <DEDUP_REMOVED lines=132> */
[----:B------:R-:W5:Y:S04]  /*edb0*/  LDL.LU R114, [R1+0x518] ;  /* 0x0005180001727983 */ /* 0x000f680000300800 */
[----:B------:R-:W5:Y:S01]  /*edc0*/  LDL.LU R115, [R1+0x514] ;  /* 0x0005140001737983 */ /* 0x000f620000300800 */
[----:B------:R-:W-:Y:S01]  /*edd0*/  FADD R206, R149, R206 ;  /* 0x000000ce95ce7221 */ /* 0x000fe20000000000 */
[----:B------:R-:W-:Y:S01]  /*ede0*/  FADD R237, R118, R237 ;  /* 0x000000ed76ed7221 */ /* 0x000fe20000000000 */
[----:B------:R-:W-:Y:S01]  /*edf0*/  FADD R236, R119, R236 ;  /* 0x000000ec77ec7221 */ /* 0x000fe20000000000 */
[----:B------:R0:W-:Y:S01]  /*ee00*/  STL [R1+0x200], R116 ;  /* 0x0002007401007387 */ /* 0x0001e20000100800 */
[----:B------:R-:W-:Y:S01]  /*ee10*/  FADD R235, R120, R235 ;  /* 0x000000eb78eb7221 */ /* 0x000fe20000000000 */
        /* <DEDUP_REMOVED lines=8> */
[----:B0-----:R-:W4:Y:S01]  /*eea0*/  LDL.LU R116, [R1+0x1b4] ;  /* 0x0001b40001747983 */ /* 0x001f220000300800 */
[----:B------:R-:W-:Y:S01]  /*eeb0*/  FADD R226, R129, R226 ;  /* 0x000000e281e27221 */ /* 0x000fe20000000000 */
[----:B------:R-:W-:Y:S01]  /*eec0*/  FADD R225, R130, R225 ;  /* 0x000000e182e17221 */ /* 0x000fe20000000000 */
[----:B------:R-:W-:Y:S01]  /*eed0*/  FADD R224, R131, R224 ;  /* 0x000000e083e07221 */ /* 0x000fe20000000000 */
[----:B------:R-:W4:Y:S01]  /*eee0*/  LDL.LU R148, [R1+0x208] ;  /* 0x0002080001947983 */ /* 0x000f220000300800 */
[----:B------:R-:W-:Y:S01]  /*eef0*/  FADD R223, R132, R223 ;  /* 0x000000df84df7221 */ /* 0x000fe20000000000 */
[----:B------:R-:W-:Y:S01]  /*ef00*/  FADD R216, R139, R216 ;  /* 0x000000d88bd87221 */ /* 0x000fe20000000000 */
[----:B------:R-:W-:Y:S01]  /*ef10*/  FADD R222, R133, R222 ;  /* 0x000000de85de7221 */ /* 0x000fe20000000000 */
        /* <DEDUP_REMOVED lines=8> */
[----:B------:R-:W5:Y:S01]  /*efa0*/  LDL.LU R149, [R1+0x20c] ;  /* 0x00020c0001957983 */ /* 0x000f620000300800 */
[----:B------:R-:W-:Y:S01]  /*efb0*/  FADD R212, R143, R212 ;  /* 0x000000d48fd47221 */ /* 0x000fe20000000000 */
[----:B------:R-:W-:Y:S01]  /*efc0*/  FADD R218, R137, R218 ;  /* 0x000000da89da7221 */ /* 0x000fe20000000000 */
[----:B------:R-:W-:Y:S01]  /*efd0*/  FADD R211, R144, R211 ;  /* 0x000000d390d37221 */ /* 0x000fe20000000000 */
[----:B------:R-:W5:Y:S01]  /*efe0*/  LDL.LU R118, [R1+0x1bc] ;  /* 0x0001bc0001767983 */ /* 0x000f620000300800 */
[----:B------:R-:W-:Y:S01]  /*eff0*/  FADD R217, R138, R217 ;  /* 0x000000d98ad97221 */ /* 0x000fe20000000000 */
[----:B------:R-:W-:Y:S01]  /*f000*/  FADD R210, R145, R210 ;  /* 0x000000d291d27221 */ /* 0x000fe20000000000 */
[----:B---3--:R-:W-:Y:S01]  /*f010*/  FADD R204, R151, R204 ;  /* 0x000000cc97cc7221 */ /* 0x008fe20000000000 */
[----:B------:R-:W3:Y:S01]  /*f020*/  LDL.LU R0, [R1+0x210] ;  /* 0x0002100001007983 */ /* 0x000ee20000300800 */
[----:B------:R-:W-:Y:S01]  /*f030*/  FADD R209, R146, R209 ;  /* 0x000000d192d17221 */ /* 0x000fe20000000000 */
[----:B--2---:R-:W-:Y:S01]  /*f040*/  FADD R205, R150, R205 ;  /* 0x000000cd96cd7221 */ /* 0x004fe20000000000 */
[----:B------:R-:W-:Y:S01]  /*f050*/  FADD R208, R147, R208 ;  /* 0x000000d093d07221 */ /* 0x000fe20000000000 */
[----:B------:R-:W2:Y:S04]  /*f060*/  LDL.LU R119, [R1+0x1c0] ;  /* 0x0001c00001777983 */ /* 0x000ea80000300800 */
[----:B0-----:R-:W2:Y:S04]  /*f070*/  LDL.LU R2, [R1+0x214] ;  /* 0x0002140001027983 */ /* 0x001ea80000300800 */
        /* <DEDUP_REMOVED lines=29> */
[----:B------:R-:W2:Y:S01]  /*f250*/  LDL.LU R147, [R1+0x250] ;  /* 0x0002500001937983 */ /* 0x000ea20000300800 */
[----:B----4-:R-:W-:-:S03]  /*f260*/  FADD R148, R116, R148 ;  /* 0x0000009474947221 */ /* 0x010fc60000000000 */
[----:B------:R-:W4:Y:S04]  /*f270*/  LDL.LU R116, [R1+0x510] ;  /* 0x0005100001747983 */ /* 0x000f280000300800 */
[----:B------:R0:W-:Y:S01]  /*f280*/  STL [R1+0x208], R148 ;  /* 0x0002089401007387 */ /* 0x0001e20000100800 */
[----:B-----5:R-:W-:-:S03]  /*f290*/  FADD R149, R117, R149 ;  /* 0x0000009575957221 */ /* 0x020fc60000000000 */
[----:B0-----:R-:W5:Y:S04]  /*f2a0*/  LDL.LU R148, [R1+0x254] ;  /* 0x0002540001947983 */ /* 0x001f680000300800 */
[----:B------:R-:W4:Y:S04]  /*f2b0*/  LDL.LU R117, [R1+0x50c] ;  /* 0x00050c0001757983 */ /* 0x000f280000300800 */
[----:B------:R0:W-:Y:S04]  /*f2c0*/  STL [R1+0x20c], R149 ;  /* 0x00020c9501007387 */ /* 0x0001e80000100800 */
[----:B0-----:R-:W4:Y:S01]  /*f2d0*/  LDL.LU R149, [R1+0x258] ;  /* 0x0002580001957983 */ /* 0x001f220000300800 */
[----:B---3--:R-:W-:Y:S01]  /*f2e0*/  FADD R0, R118, R0 ;  /* 0x0000000076007221 */ /* 0x008fe20000000000 */
[----:B--2---:R-:W-:-:S02]  /*f2f0*/  FADD R2, R119, R2 ;  /* 0x0000000277027221 */ /* 0x004fc40000000000 */
[----:B------:R-:W2:Y:S01]  /*f300*/  LDL.LU R118, [R1+0x508] ;  /* 0x0005080001767983 */ /* 0x000ea20000300800 */
[----:B------:R-:W-:-:S03]  /*f310*/  FADD R121, R120, R121 ;  /* 0x0000007978797221 */ /* 0x000fc60000000000 */
[----:B------:R0:W-:Y:S01]  /*f320*/  STL [R1+0x210], R0 ;  /* 0x0002100001007387 */ /* 0x0001e20000100800 */
[----:B------:R-:W-:-:S03]  /*f330*/  FADD R123, R122, R123 ;  /* 0x0000007b7a7b7221 */ /* 0x000fc60000000000 */
[----:B0-----:R-:W3:Y:S04]  /*f340*/  LDL.LU R0, [R1+0x25c] ;  /* 0x00025c0001007983 */ /* 0x001ee80000300800 */
[----:B------:R-:W2:Y:S04]  /*f350*/  LDL.LU R119, [R1+0x504] ;  /* 0x0005040001777983 */ /* 0x000ea80000300800 */
[----:B------:R0:W-:Y:S01]  /*f360*/  STL [R1+0x214], R2 ;  /* 0x0002140201007387 */ /* 0x0001e20000100800 */
[----:B------:R-:W-:Y:S01]  /*f370*/  FADD R125, R124, R125 ;  /* 0x0000007d7c7d7221 */ /* 0x000fe20000000000 */
[----:B------:R-:W-:-:S02]  /*f380*/  FADD R127, R126, R127 ;  /* 0x0000007f7e7f7221 */ /* 0x000fc40000000000 */
[----:B0-----:R-:W2:Y:S04]  /*f390*/  LDL.LU R2, [R1+0x260] ;  /* 0x0002600001027983 */ /* 0x001ea80000300800 */
[----:B------:R-:W2:Y:S04]  /*f3a0*/  LDL.LU R120, [R1+0x500] ;  /* 0x0005000001787983 */ /* 0x000ea80000300800 */
[----:B------:R0:W-:Y:S01]  /*f3b0*/  STL [R1+0x218], R121 ;  /* 0x0002187901007387 */ /* 0x0001e20000100800 */
[----:B------:R-:W-:-:S03]  /*f3c0*/  FADD R129, R128, R129 ;  /* 0x0000008180817221 */ /* 0x000fc60000000000 */
        /* <DEDUP_REMOVED lines=42> */
[----:B------:R0:W-:Y:S04]  /*f670*/  STL [R1+0x244], R144 ;  /* 0x0002449001007387 */ /* 0x0001e80000100800 */
[----:B0-----:R-:W2:Y:S04]  /*f680*/  LDL.LU R144, [R1+0x278] ;  /* 0x0002780001907983 */ /* 0x001ea80000300800 */
[----:B------:R-:W2:Y:S04]  /*f690*/  LDL.LU R138, [R1+0x4b8] ;  /* 0x0004b800018a7983 */ /* 0x000ea80000300800 */
[----:B------:R0:W-:Y:S04]  /*f6a0*/  STL [R1+0x248], R145 ;  /* 0x0002489101007387 */ /* 0x0001e80000100800 */
[----:B0-----:R-:W2:Y:S04]  /*f6b0*/  LDL.LU R145, [R1+0x27c] ;  /* 0x00027c0001917983 */ /* 0x001ea80000300800 */
[----:B------:R0:W-:Y:S01]  /*f6c0*/  STL [R1+0x24c], R146 ;  /* 0x00024c9201007387 */ /* 0x0001e20000100800 */
[----:B-----5:R-:W-:-:S03]  /*f6d0*/  FADD R148, R24, R148 ;  /* 0x0000009418947221 */ /* 0x020fc60000000000 */
[----:B0-----:R-:W5:Y:S04]  /*f6e0*/  LDL.LU R146, [R1+0x280] ;  /* 0x0002800001927983 */ /* 0x001f680000300800 */
[----:B------:R0:W-:Y:S04]  /*f6f0*/  STL [R1+0x250], R147 ;  /* 0x0002509301007387 */ /* 0x0001e80000100800 */
[----:B0-----:R-:W5:Y:S01]  /*f700*/  LDL.LU R147, [R1+0x284] ;  /* 0x0002840001937983 */ /* 0x001f620000300800 */
[----:B----4-:R-:W-:-:S03]  /*f710*/  FADD R149, R25, R149 ;  /* 0x0000009519957221 */ /* 0x010fc60000000000 */
[----:B------:R0:W-:Y:S04]  /*f720*/  STL [R1+0x254], R148 ;  /* 0x0002549401007387 */ /* 0x0001e80000100800 */
[----:B0-----:R-:W4:Y:S04]  /*f730*/  LDL.LU R148, [R1+0x288] ;  /* 0x0002880001947983 */ /* 0x001f280000300800 */
[----:B------:R0:W-:Y:S04]  /*f740*/  STL [R1+0x258], R149 ;  /* 0x0002589501007387 */ /* 0x0001e80000100800 */
[----:B0-----:R-:W4:Y:S04]  /*f750*/  LDL.LU R149, [R1+0x28c] ;  /* 0x00028c0001957983 */ /* 0x001f280000300800 */
[----:B------:R-:W4:Y:S01]  /*f760*/  LDL.LU R150, [R1+0x290] ;  /* 0x0002900001967983 */ /* 0x000f220000300800 */
[----:B---3--:R-:W-:-:S03]  /*f770*/  FADD R0, R26, R0 ;  /* 0x000000001a007221 */ /* 0x008fc60000000000 */
[----:B------:R-:W3:Y:S01]  /*f780*/  LDL.LU R151, [R1+0x294] ;  /* 0x0002940001977983 */ /* 0x000ee20000300800 */
[----:B--2---:R-:W-:-:S03]  /*f790*/  FADD R2, R27, R2 ;  /* 0x000000021b027221 */ /* 0x004fc60000000000 */
[----:B------:R0:W-:Y:S04]  /*f7a0*/  STL [R1+0x25c], R0 ;  /* 0x00025c0001007387 */ /* 0x0001e80000100800 */
[----:B------:R-:W2:Y:S04]  /*f7b0*/  LDL.LU R27, [R1+0x2c8] ;  /* 0x0002c800011b7983 */ /* 0x000ea80000300800 */
[----:B------:R-:W2:Y:S04]  /*f7c0*/  LDL.LU R26, [R1+0x2cc] ;  /* 0x0002cc00011a7983 */ /* 0x000ea80000300800 */
[----:B------:R1:W-:Y:S04]  /*f7d0*/  STL [R1+0x260], R2 ;  /* 0x0002600201007387 */ /* 0x0003e80000100800 */
[----:B------:R-:W2:Y:S04]  /*f7e0*/  LDL.LU R25, [R1+0x2d0] ;  /* 0x0002d00001197983 */ /* 0x000ea80000300800 */
[----:B------:R-:W2:Y:S04]  /*f7f0*/  LDL.LU R24, [R1+0x2d4] ;  /* 0x0002d40001187983 */ /* 0x000ea80000300800 */
[----:B0-----:R-:W2:Y:S04]  /*f800*/  LDL.LU R0, [R1+0x2d8] ;  /* 0x0002d80001007983 */ /* 0x001ea80000300800 */
[----:B-1----:R-:W2:Y:S01]  /*f810*/  LDL.LU R2, [R1+0x2dc] ;  /* 0x0002dc0001027983 */ /* 0x002ea20000300800 */
[----:B------:R-:W-:-:S05]  /*f820*/  FADD R139, R28, R139 ;  /* 0x0000008b1c8b7221 */ /* 0x000fca0000000000 */
[----:B------:R0:W-:Y:S04]  /*f830*/  STL [R1+0x264], R139 ;  /* 0x0002648b01007387 */ /* 0x0001e80000100800 */
[----:B0-----:R-:W2:Y:S01]  /*f840*/  LDL.LU R139, [R1+0x4b4] ;  /* 0x0004b400018b7983 */ /* 0x001ea20000300800 */
[----:B------:R-:W-:-:S03]  /*f850*/  FADD R140, R29, R140 ;  /* 0x0000008c1d8c7221 */ /* 0x000fc60000000000 */
[----:B------:R-:W2:Y:S04]  /*f860*/  LDL.LU R28, [R1+0x2c4] ;  /* 0x0002c400011c7983 */ /* 0x000ea80000300800 */
        /* <DEDUP_REMOVED lines=20> */
[----:B------:R0:W-:Y:S01]  /*f9b0*/  STL [R1+0x27c], R145 ;  /* 0x00027c9101007387 */ /* 0x0001e20000100800 */
[----:B-----5:R-:W-:-:S03]  /*f9c0*/  FADD R146, R35, R146 ;  /* 0x0000009223927221 */ /* 0x020fc60000000000 */
[----:B0-----:R-:W5:Y:S04]  /*f9d0*/  LDL.LU R145, [R1+0x49c] ;  /* 0x00049c0001917983 */ /* 0x001f680000300800 */
[----:B------:R-:W5:Y:S04]  /*f9e0*/  LDL.LU R34, [R1+0x2ac] ;  /* 0x0002ac0001227983 */ /* 0x000f680000300800 */
[----:B------:R0:W-:Y:S01]  /*f9f0*/  STL [R1+0x280], R146 ;  /* 0x0002809201007387 */ /* 0x0001e20000100800 */
[----:B------:R-:W-:-:S03]  /*fa00*/  FADD R147, R36, R147 ;  /* 0x0000009324937221 */ /* 0x000fc60000000000 */
[----:B0-----:R-:W5:Y:S04]  /*fa10*/  LDL.LU R146, [R1+0x498] ;  /* 0x0004980001927983 */ /* 0x001f680000300800 */
[----:B------:R-:W5:Y:S01]  /*fa20*/  LDL.LU R35, [R1+0x2a8] ;  /* 0x0002a80001237983 */ /* 0x000f620000300800 */
[----:B----4-:R-:W-:-:S03]  /*fa30*/  FADD R148, R37, R148 ;  /* 0x0000009425947221 */ /* 0x010fc60000000000 */
[----:B------:R0:W-:Y:S04]  /*fa40*/  STL [R1+0x284], R147 ;  /* 0x0002849301007387 */ /* 0x0001e80000100800 */
[----:B0-----:R-:W4:Y:S01]  /*fa50*/  LDL.LU R147, [R1+0x494] ;  /* 0x0004940001937983 */ /* 0x001f220000300800 */
[----:B------:R-:W-:-:S03]  /*fa60*/  FADD R149, R38, R149 ;  /* 0x0000009526957221 */ /* 0x000fc60000000000 */
[----:B------:R-:W4:Y:S01]  /*fa70*/  LDL.LU R36, [R1+0x2a4] ;  /* 0x0002a40001247983 */ /* 0x000f220000300800 */
[----:B------:R-:W-:-:S03]  /*fa80*/  FADD R150, R39, R150 ;  /* 0x0000009627967221 */ /* 0x000fc60000000000 */
[----:B------:R0:W-:Y:S04]  /*fa90*/  STL [R1+0x288], R148 ;  /* 0x0002889401007387 */ /* 0x0001e80000100800 */
[----:B0-----:R-:W4:Y:S04]  /*faa0*/  LDL.LU R148, [R1+0x490] ;  /* 0x0004900001947983 */ /* 0x001f280000300800 */
[----:B------:R-:W4:Y:S04]  /*fab0*/  LDL.LU R37, [R1+0x2a0] ;  /* 0x0002a00001257983 */ /* 0x000f280000300800 */
[----:B------:R0:W-:Y:S04]  /*fac0*/  STL [R1+0x28c], R149 ;  /* 0x00028c9501007387 */ /* 0x0001e80000100800 */
[----:B0-----:R-:W4:Y:S04]  /*fad0*/  LDL.LU R149, [R1+0x48c] ;  /* 0x00048c0001957983 */ /* 0x001f280000300800 */
[----:B------:R-:W4:Y:S04]  /*fae0*/  LDL.LU R38, [R1+0x29c] ;  /* 0x00029c0001267983 */ /* 0x000f280000300800 */
[----:B------:R0:W-:Y:S04]  /*faf0*/  STL [R1+0x290], R150 ;  /* 0x0002909601007387 */ /* 0x0001e80000100800 */
[----:B0-----:R-:W4:Y:S04]  /*fb00*/  LDL.LU R150, [R1+0x488] ;  /* 0x0004880001967983 */ /* 0x001f280000300800 */
[----:B------:R-:W4:Y:S01]  /*fb10*/  LDL.LU R39, [R1+0x298] ;  /* 0x0002980001277983 */ /* 0x000f220000300800 */
[----:B---3--:R-:W-:-:S05]  /*fb20*/  FADD R151, R40, R151 ;  /* 0x0000009728977221 */ /* 0x008fca0000000000 */
[----:B------:R0:W-:Y:S01]  /*fb30*/  STL [R1+0x294], R151 ;  /* 0x0002949701007387 */ /* 0x0001e20000100800 */
[----:B--2---:R-:W-:-:S03]  /*fb40*/  FADD R27, R53, R27 ;  /* 0x0000001b351b7221 */ /* 0x004fc60000000000 */
[----:B0-----:R-:W2:Y:S01]  /*fb50*/  LDL.LU R151, [R1+0x484] ;  /* 0x0004840001977983 */ /* 0x001ea20000300800 */
        /* <DEDUP_REMOVED lines=11> */
[----:B-----5:R-:W-:Y:S01]  /*fc10*/  FADD R34, R46, R34 ;  /* 0x000000222e227221 */ /* 0x020fe20000000000 */
[----:B------:R-:W-:Y:S01]  /*fc20*/  FADD R35, R45, R35 ;  /* 0x000000232d237221 */ /* 0x000fe20000000000 */
[----:B----4-:R-:W-:Y:S01]  /*fc30*/  FADD R36, R44, R36 ;  /* 0x000000242c247221 */ /* 0x010fe20000000000 */
[----:B------:R-:W-:Y:S01]  /*fc40*/  FADD R37, R43, R37 ;  /* 0x000000252b257221 */ /* 0x000fe20000000000 */
[----:B------:R-:W-:Y:S01]  /*fc50*/  FADD R38, R42, R38 ;  /* 0x000000262a267221 */ /* 0x000fe20000000000 */
[----:B------:R-:W-:-:S05]  /*fc60*/  FADD R39, R41, R39 ;  /* 0x0000002729277221 */ /* 0x000fca0000000000 */
[----:B------:R0:W-:Y:S04]  /*fc70*/  STL [R1+0x298], R39 ;  /* 0x0002982701007387 */ /* 0x0001e80000100800 */
        /* <DEDUP_REMOVED lines=14> */
[----:B------:R-:W2:Y:S04]  /*fd60*/  LDL.LU R52, [R1+0x2e0] ;  /* 0x0002e00001347983 */ /* 0x000ea80000300800 */
[----:B------:R2:W-:Y:S04]  /*fd70*/  STL [R1+0x2d4], R24 ;  /* 0x0002d41801007387 */ /* 0x0005e80000100800 */
[----:B------:R-:W2:Y:S04]  /*fd80*/  LDL.LU R51, [R1+0x2e4] ;  /* 0x0002e40001337983 */ /* 0x000ea80000300800 */
[----:B------:R2:W-:Y:S04]  /*fd90*/  STL [R1+0x2d8], R0 ;  /* 0x0002d80001007387 */ /* 0x0005e80000100800 */
        /* <DEDUP_REMOVED lines=13> */
[----:B-1----:R-:W2:Y:S04]  /*fe70*/  LDL.LU R38, [R1+0x318] ;  /* 0x0003180001267983 */ /* 0x002ea80000300800 */
[----:B---3--:R-:W3:Y:S04]  /*fe80*/  LDL.LU R37, [R1+0x31c] ;  /* 0x00031c0001257983 */ /* 0x008ee80000300800 */
[----:B----4-:R-:W4:Y:S04]  /*fe90*/  LDL.LU R36, [R1+0x320] ;  /* 0x0003200001247983 */ /* 0x010f280000300800 */
[----:B-----5:R-:W5:Y:S04]  /*fea0*/  LDL.LU R35, [R1+0x324] ;  /* 0x0003240001237983 */ /* 0x020f680000300800 */
[----:B--2---:R-:W2:Y:S04]  /*feb0*/  LDL.LU R34, [R1+0x328] ;  /* 0x0003280001227983 */ /* 0x004ea80000300800 */
        /* <DEDUP_REMOVED lines=12> */
[----:B------:R-:W-:Y:S01]  /*ff80*/  FADD R52, R59, R52 ;  /* 0x000000343b347221 */ /* 0x000fe20000000000 */
        /* <DEDUP_REMOVED lines=28> */
[----:B---3--:R-:W-:-:S03]  /*10150*/  FADD R37, R74, R37 ;  /* 0x000000254a257221 */ /* 0x008fc60000000000 */
[----:B------:R3:W-:Y:S01]  /*10160*/  STL [R1+0x318], R38 ;  /* 0x0003182601007387 */ /* 0x0007e20000100800 */
[----:B----4-:R-:W-:-:S03]  /*10170*/  FADD R36, R75, R36 ;  /* 0x000000244b247221 */ /* 0x010fc60000000000 */
[----:B------:R4:W-:Y:S01]  /*10180*/  STL [R1+0x31c], R37 ;  /* 0x00031c2501007387 */ /* 0x0009e20000100800 */
[----:B-----5:R-:W-:-:S03]  /*10190*/  FADD R35, R76, R35 ;  /* 0x000000234c237221 */ /* 0x020fc60000000000 */
[----:B------:R5:W-:Y:S01]  /*101a0*/  STL [R1+0x320], R36 ;  /* 0x0003202401007387 */ /* 0x000be20000100800 */
[----:B--2---:R-:W-:-:S03]  /*101b0*/  FADD R34, R77, R34 ;  /* 0x000000224d227221 */ /* 0x004fc60000000000 */
        /* <DEDUP_REMOVED lines=22> */
[----:B0-----:R-:W2:Y:S01]  /*10320*/  LDL.LU R52, [R1+0x35c] ;  /* 0x00035c0001347983 */ /* 0x001ea20000300800 */
[----:B------:R-:W-:-:S03]  /*10330*/  FADD R2, R89, R2 ;  /* 0x0000000259027221 */ /* 0x000fc60000000000 */
[----:B------:R0:W-:Y:S04]  /*10340*/  STL [R1+0x350], R24 ;  /* 0x0003501801007387 */ /* 0x0001e80000100800 */
[----:B-1----:R-:W2:Y:S04]  /*10350*/  LDL.LU R51, [R1+0x360] ;  /* 0x0003600001337983 */ /* 0x002ea80000300800 */
        /* <DEDUP_REMOVED lines=181> */
[----:B------:R-:W-:Y:S01]  /*10eb0*/  FADD R0, R150, R0 ;  /* 0x0000000096007221 */ /* 0x000fe20000000000 */
[----:B------:R-:W-:-:S05]  /*10ec0*/  FADD R2, R2, R151 ;  /* 0x0000009702027221 */ /* 0x000fca0000000000 */
[----:B------:R0:W-:Y:S04]  /*10ed0*/  STL [R1+0x450], R2 ;  /* 0x0004500201007387 */ /* 0x0001e80000100800 */
[----:B------:R0:W-:Y:S04]  /*10ee0*/  STL [R1+0x448], R24 ;  /* 0x0004481801007387 */ /* 0x0001e80000100800 */
[----:B------:R0:W-:Y:S02]  /*10ef0*/  STL [R1+0x44c], R0 ;  /* 0x00044c0001007387 */ /* 0x0001e40000100800 */
.L_x_35:
[----:B0-----:R-:W0:Y:S01]  /*10f00*/  LDC R2, c[0x0][0x28c] ;  /* 0x0000a300ff027b82 */ /* 0x001e220000000800 */
[----:B------:R-:W-:-:S04]  /*10f10*/  IMAD.U32 R0, RZ, RZ, UR32 ;  /* 0x00000020ff007e24 */ /* 0x000fc8000f8e00ff */
[----:B------:R1:W-:Y:S01]  /*10f20*/  SYNCS.ARRIVE.TRANS64.A1T0 RZ, [R0+UR30], RZ ;  /* 0x000000ff00ff79a7 */ /* 0x0003e2000810001e */
[----:B0-----:R-:W-:-:S13]  /*10f30*/  ISETP.GE.AND P0, PT, R2, 0x1, PT ;  /* 0x000000010200780c */ /* 0x001fda0003f06270 */
[----:B-1----:R-:W-:Y:S05]  /*10f40*/  @!P0 BRA `(.L_x_36) ;  /* 0x0000000000588947 */ /* 0x002fea0003800000 */
[----:B------:R-:W-:-:S06]  /*10f50*/  UISETP.NE.AND UP0, UPT, UR28, 0x3, UPT ;  /* 0x000000031c00788c */ /* 0x000fcc000bf05270 */
[----:B------:R-:W-:-:S13]  /*10f60*/  PLOP3.LUT P0, PT, PT, PT, UP0, 0x80, 0x0 ;  /* 0x000000000000781c */ /* 0x000fda0003f0f008 */
[----:B------:R-:W-:Y:S05]  /*10f70*/  @!P0 BRA `(.L_x_37) ;  /* 0x0000000000048947 */ /* 0x000fea0003800000 */
[----:B------:R-:W-:Y:S01]  /*10f80*/  BPT.TRAP 0x1 ;  /* 0x000000040000795c */ /* 0x000fe20000300000 */
.L_x_37:
[----:B------:R-:W2:Y:S04]  /*10f90*/  LDL R0, [R1+0x458] ;  /* 0x0004580001007983 */ /* 0x000ea80000100800 */
[----:B------:R-:W4:Y:S01]  /*10fa0*/  LDL R2, [R1+0x45c] ;  /* 0x00045c0001027983 */ /* 0x000f220000100800 */
[----:B--2---:R-:W-:-:S13]  /*10fb0*/  ISETP.NE.AND P0, PT, R0, RZ, PT ;  /* 0x000000ff0000720c */ /* 0x004fda0003f05270 */
[----:B------:R-:W-:-:S05]  /*10fc0*/  VOTEU.ANY UP0, P0 ;  /* 0x00000000003f7886 */ /* 0x000fca0000000100 */
[----:B------:R-:W-:Y:S02]  /*10fd0*/  @UP0 UIADD3 UR6, UR18, UR5, URZ ;  /* 0x0000000512060290 */ /* 0x000fe4000fffe03f */
[----:B------:R-:W-:-:S04]  /*10fe0*/  UISETP.GT.U32.AND UP0, UPT, UR13, 0x1, UPT ;  /* 0x000000010d00788c */ /* 0x000fc8000bf04070 */
[----:B------:R-:W-:-:S04]  /*10ff0*/  IMAD.U32 R0, RZ, RZ, UR6 ;  /* 0x00000006ff007e24 */ /* 0x000fc8000f8e00ff */
[----:B------:R-:W-:-:S04]  /*11000*/  @P0 IMAD.WIDE.U32 R24, R0, -0x55555555, RZ ;  /* 0xaaaaaaab00180825 */ /* 0x000fc800078e00ff */
[----:B------:R-:W-:Y:S01]  /*11010*/  IMAD.U32 R0, RZ, RZ, UR6 ;  /* 0x00000006ff007e24 */ /* 0x000fe2000f8e00ff */
[----:B------:R-:W-:-:S05]  /*11020*/  @P0 SHF.R.U32.HI R24, RZ, 0x2, R25 ;  /* 0x00000002ff180819 */ /* 0x000fca0000011619 */
[----:B------:R-:W-:-:S05]  /*11030*/  @P0 IMAD R0, R24, -0x6, R0 ;  /* 0xfffffffa18000824 */ /* 0x000fca00078e0200 */
[----:B------:R-:W-:-:S05]  /*11040*/  @P0 LEA R0, R0, UR12, 0x3 ;  /* 0x0000000c00000c11 */ /* 0x000fca000f8e18ff */
[----:B------:R-:W-:-:S05]  /*11050*/  @P0 VIADD R0, R0, 0x30 ;  /* 0x0000003000000836 */ /* 0x000fca0000000000 */
[----:B----4-:R-:W-:-:S04]  /*11060*/  @P0 PRMT R0, R2, 0x654, R0 ;  /* 0x0000065402000816 */ /* 0x010fc80000000000 */
[----:B------:R0:W-:Y:S01]  /*11070*/  @P0 SYNCS.ARRIVE.TRANS64.RED.A1T0 RZ, [R0+URZ], RZ ;  /* 0x000000ff00ff09a7 */ /* 0x0001e2000810043f */
[----:B------:R-:W-:-:S13]  /*11080*/  PLOP3.LUT P0, PT, PT, PT, UP0, 0x80, 0x0 ;  /* 0x000000000000781c */ /* 0x000fda0003f0f008 */
[----:B0-----:R-:W-:Y:S05]  /*11090*/  @P0 BRA `(.L_x_36) ;  /* 0x0000000000040947 */ /* 0x001fea0003800000 */
[----:B------:R-:W-:Y:S01]  /*110a0*/  BPT.TRAP 0x1 ;  /* 0x000000040000795c */ /* 0x000fe20000300000 */
.L_x_36:
[----:B------:R-:W-:Y:S01]  /*110b0*/  IMAD.U32 R0, RZ, RZ, UR31 ;  /* 0x0000001fff007e24 */ /* 0x000fe2000f8e00ff */
[----:B------:R-:W-:Y:S02]  /*110c0*/  UIADD3 UR5, UR29, UR5, URZ ;  /* 0x000000051d057290 */ /* 0x000fe4000fffe03f */
[----:B------:R-:W-:Y:S02]  /*110d0*/  UISETP.GE.U32.AND UP1, UPT, UR29, 0x6, UPT ;  /* 0x000000061d00788c */ /* 0x000fe4000bf26070 */
[----:B------:R-:W-:Y:S01]  /*110e0*/  SHF.L.U32 R0, R0, 0x1f, RZ ;  /* 0x0000001f00007819 */ /* 0x000fe200000006ff */
[----:B------:R-:W-:Y:S02]  /*110f0*/  UISETP.GT.U32.AND UP0, UPT, UR5, 0x5, UPT ;  /* 0x000000050500788c */ /* 0x000fe4000bf04070 */
[----:B------:R-:W-:Y:S01]  /*11100*/  UIMAD.WIDE.U32 UR6, UR5, -0x55555555, URZ ;  /* 0xaaaaaaab050678a5 */ /* 0x000fe2000f8e003f */
[----:B------:R-:W0:Y:S01]  /*11110*/  SYNCS.PHASECHK.TRANS64.TRYWAIT P0, [UR19+0x8], R0 ;  /* 0x00000800ff0075a7 */ /* 0x000e220008000153 */
[----:B------:R-:W-:-:S02]  /*11120*/  UISETP.LT.U32.AND UP0, UPT, UR29, 0x6, UP0 ;  /* 0x000000061d00788c */ /* 0x000fc40008701070 */
[----:B------:R-:W-:Y:S02]  /*11130*/  USHF.R.U32.HI UR6, URZ, 0x2, UR7 ;  /* 0x000000023f067899 */ /* 0x000fe40008011607 */
[----:B------:R-:W-:Y:S02]  /*11140*/  USEL UR8, URZ, 0x1, !UP0 ;  /* 0x000000013f087887 */ /* 0x000fe4000c000000 */
[----:B------:R-:W-:Y:S02]  /*11150*/  UIMAD UR5, UR6, -0x6, UR5 ;  /* 0xfffffffa060578a4 */ /* 0x000fe4000f8e0205 */
[----:B------:R-:W-:-:S04]  /*11160*/  ULOP3.LUT UR4, UR4, UR8, URZ, 0x3c, !UPT ;  /* 0x0000000804047292 */ /* 0x000fc8000f8e3c3f */
[----:B------:R-:W-:Y:S01]  /*11170*/  @UP1 ULOP3.LUT UR4, UR4, 0x1, UR6, 0x78, !UPT ;  /* 0x0000000104041892 */ /* 0x000fe2000f8e7806 */
[----:B0-----:R-:W-:Y:S11]  /*11180*/  @!P0 BRA `(.L_x_38) ;  /* 0x0000015000608947 */ /* 0x001ff60003800000 */
.L_x_582:
[----:B------:R-:W2:Y:S01]  /*11190*/  LDL.LU R24, [R1+0x46c] ;  /* 0x00046c0001187983 */ /* 0x000ea20000300800 */
[----:B------:R-:W1:Y:S01]  /*111a0*/  LDC R36, c[0x0][0x288] ;  /* 0x0000a200ff247b82 */ /* 0x000e620000000800 */
[----:B------:R-:W-:Y:S02]  /*111b0*/  ULDC.64 UR6, c[0x0][0x5d0] ;  /* 0x0001740000067ab9 */ /* 0x000fe40000000a00 */
[----:B------:R-:W4:Y:S04]  /*111c0*/  LDL R39, [R1+0x470] ;  /* 0x0004700001277983 */ /* 0x000f280000100800 */
[----:B------:R-:W5:Y:S04]  /*111d0*/  LDL R37, [R1+0x454] ;  /* 0x0004540001257983 */ /* 0x000f680000100800 */
[----:B------:R-:W3:Y:S01]  /*111e0*/  LDL R32, [R1+0x468] ;  /* 0x0004680001207983 */ /* 0x000ee20000100800 */
[----:B----4-:R-:W-:Y:S01]  /*111f0*/  IMAD.SHL.U32 R28, R39, 0x2, RZ ;  /* 0x00000002271c7824 */ /* 0x010fe200078e00ff */
[----:B-----5:R-:W-:-:S04]  /*11200*/  SHF.R.S32.HI R2, RZ, 0x1f, R37 ;  /* 0x0000001fff027819 */ /* 0x020fc80000011425 */
[--C-:B------:R-:W-:Y:S01]  /*11210*/  SHF.R.S32.HI R29, RZ, 0x1f, R28.reuse ;  /* 0x0000001fff1d7819 */ /* 0x100fe2000001141c */
[----:B--2---:R-:W-:Y:S02]  /*11220*/  IMAD.SHL.U32 R34, R24, 0x200, RZ ;  /* 0x0000020018227824 */ /* 0x004fe400078e00ff */
[----:B0-----:R-:W-:Y:S02]  /*11230*/  IMAD R0, R2, UR6, RZ ;  /* 0x0000000602007c24 */ /* 0x001fe4000f8e02ff */
[C---:B------:R-:W-:Y:S01]  /*11240*/  IMAD.WIDE.U32 R24, R37.reuse, UR6, R28 ;  /* 0x0000000625187c25 */ /* 0x040fe2000f8e001c */
[----:B------:R-:W-:Y:S01]  /*11250*/  SHF.R.S32.HI R35, RZ, 0x1f, R34 ;  /* 0x0000001fff237819 */ /* 0x000fe20000011422 */
[----:B------:R-:W-:Y:S02]  /*11260*/  ULDC UR6, c[0x0][0x284] ;  /* 0x0000a10000067ab9 */ /* 0x000fe40000000800 */
[----:B------:R-:W-:Y:S01]  /*11270*/  IMAD R0, R37, UR7, R0 ;  /* 0x0000000725007c24 */ /* 0x000fe2000f8e0200 */
[----:B------:R-:W-:-:S04]  /*11280*/  IADD3 R30, P0, R34, R24, RZ ;  /* 0x00000018221e7210 */ /* 0x000fc80007f1e0ff */
[----:B------:R-:W-:Y:S01]  /*11290*/  IADD3.X R31, R35, R25, R0, P0, !PT ;  /* 0x00000019231f7210 */ /* 0x000fe200007fe400 */
[----:B---3--:R-:W-:-:S05]  /*112a0*/  IMAD.SHL.U32 R0, R32, 0x40, RZ ;  /* 0x0000004020007824 */ /* 0x008fca00078e00ff */
[----:B------:R-:W-:-:S04]  /*112b0*/  ISETP.GE.AND P0, PT, R0, UR6, PT ;  /* 0x0000000600007c0c */ /* 0x000fc8000bf06270 */
[----:B-1----:R-:W-:-:S13]  /*112c0*/  ISETP.GE.OR P0, PT, R34, R36, P0 ;  /* 0x000000242200720c */ /* 0x002fda0000706670 */
[----:B------:R-:W-:Y:S05]  /*112d0*/  @P0 BRA `(.L_x_39) ;  /* 0x0000013400580947 */ /* 0x000fea0003800000 */
[----:B------:R-:W2:Y:S01]  /*112e0*/  LDL.64 R40, [R1+0x478] ;  /* 0x0004780001287983 */ /* 0x000ea20000100a00 */
[----:B------:R-:W0:Y:S01]  /*112f0*/  LDC.64 R26, c[0x0][0x5c8] ;  /* 0x00017200ff1a7b82 */ /* 0x000e220000000a00 */
[----:B------:R-:W-:Y:S02]  /*11300*/  ULDC.64 UR6, c[0x0][0x5c0] ;  /* 0x0001700000067ab9 */ /* 0x000fe40000000a00 */
[----:B------:R-:W3:Y:S01]  /*11310*/  LDL R38, [R1+0x474] ;  /* 0x0004740001267983 */ /* 0x000ee20000100800 */
[----:B------:R-:W-:Y:S01]  /*11320*/  BSSY B0, `(.L_x_39) ;  /* 0x0001351000007945 */ /* 0x000fe20003800000 */
[----:B--2---:R-:W-:-:S04]  /*11330*/  IMAD.WIDE R32, R32, 0x40, R40 ;  /* 0x0000004020207825 */ /* 0x004fc800078e0228 */
[-C--:B0-----:R-:W-:Y:S02]  /*11340*/  IMAD R25, R33, R26.reuse, RZ ;  /* 0x0000001a21197224 */ /* 0x081fe400078e02ff */
[----:B------:R-:W-:-:S04]  /*11350*/  IMAD.WIDE.U32 R30, R32, R26, R30 ;  /* 0x0000001a201e7225 */ /* 0x000fc800078e001e */
[----:B------:R-:W-:Y:S01]  /*11360*/  IMAD R25, R32, R27, R25 ;  /* 0x0000001b20197224 */ /* 0x000fe200078e0219 */
[----:B------:R-:W-:Y:S01]  /*11370*/  IADD3 R24, P1, R30, UR6, RZ ;  /* 0x000000061e187c10 */ /* 0x000fe2000ff3e0ff */
[----:B---3--:R-:W-:Y:S01]  /*11380*/  IMAD.IADD R0, R38, 0x1, -R0 ;  /* 0x0000000126007824 */ /* 0x008fe200078e0a00 */
[----:B------:R-:W-:Y:S01]  /*11390*/  LEA R30, P0, R26, R30, 0x3 ;  /* 0x0000001e1a1e7211 */ /* 0x000fe200078018ff */
[----:B------:R-:W-:-:S05]  /*113a0*/  IMAD.IADD R25, R31, 0x1, R25 ;  /* 0x000000011f197824 */ /* 0x000fca00078e0219 */
[----:B------:R-:W-:Y:S02]  /*113b0*/  LEA.HI.X R27, R26, R25, R27, 0x3, P0 ;  /* 0x000000191a1b7211 */ /* 0x000fe400000f1c1b */
[----:B------:R-:W-:Y:S02]  /*113c0*/  FSETP.NEU.AND P0, PT, RZ, UR26, PT ;  /* 0x0000001aff007c0b */ /* 0x000fe4000bf0d000 */
[----:B------:R-:W-:Y:S01]  /*113d0*/  IADD3 R26, P2, R30, UR6, RZ ;  /* 0x000000061e1a7c10 */ /* 0x000fe2000ff5e0ff */
[----:B------:R-:W-:Y:S01]  /*113e0*/  IMAD R30, R39, -0x2, R36 ;  /* 0xfffffffe271e7824 */ /* 0x000fe200078e0224 */
[----:B------:R-:W-:Y:S02]  /*113f0*/  IADD3.X R25, R25, UR7, RZ, P1, !PT ;  /* 0x0000000719197c10 */ /* 0x000fe40008ffe4ff */
[----:B------:R-:W-:Y:S01]  /*11400*/  IADD3.X R27, R27, UR7, RZ, P2, !PT ;  /* 0x000000071b1b7c10 */ /* 0x000fe200097fe4ff */
[----:B------:R-:W-:-:S06]  /*11410*/  IMAD.IADD R30, R30, 0x1, -R34 ;  /* 0x000000011e1e7824 */ /* 0x000fcc00078e0a22 */
[----:B------:R-:W-:Y:S05]  /*11420*/  @!P0 BRA `(.L_x_40) ;  /* 0x000000e000ac8947 */ /* 0x000fea0003800000 */
[----:B------:R-:W-:Y:S01]  /*11430*/  ULDC.64 UR6, c[0x0][0x5b8] ;  /* 0x00016e0000067ab9 */ /* 0x000fe20000000a00 */
[----:B------:R-:W-:Y:S01]  /*11440*/  ULDC.64 UR8, c[0x0][0x5a8] ;  /* 0x00016a0000087ab9 */ /* 0x000fe20000000a00 */
[----:B------:R-:W-:Y:S01]  /*11450*/  IMAD.WIDE.U32 R28, R37, UR6, R28 ;  /* 0x00000006251c7c25 */ /* 0x000fe2000f8e001c */
[----:B------:R-:W-:Y:S03]  /*11460*/  BSSY B1, `(.L_x_41) ;  /* 0x0000010000017945 */ /* 0x000fe60003800000 */
[----:B------:R-:W-:Y:S01]  /*11470*/  IMAD R2, R2, UR6, RZ ;  /* 0x0000000602027c24 */ /* 0x000fe2000f8e02ff */
[----:B------:R-:W-:-:S03]  /*11480*/  IADD3 R34, P0, R34, R28, RZ ;  /* 0x0000001c22227210 */ /* 0x000fc60007f1e0ff */
[----:B------:R-:W-:Y:S01]  /*11490*/  IMAD R2, R37, UR7, R2 ;  /* 0x0000000725027c24 */ /* 0x000fe2000f8e0202 */
[----:B------:R-:W-:-:S04]  /*114a0*/  ULDC.64 UR6, c[0x0][0x5b0] ;  /* 0x00016c0000067ab9 */ /* 0x000fc80000000a00 */
[----:B------:R-:W-:Y:S01]  /*114b0*/  IADD3.X R35, R35, R29, R2, P0, !PT ;  /* 0x0000001d23237210 */ /* 0x000fe200007fe402 */
[----:B------:R-:W-:Y:S02]  /*114c0*/  IMAD R2, R33, UR6, RZ ;  /* 0x0000000621027c24 */ /* 0x000fe4000f8e02ff */
[----:B------:R-:W-:-:S04]  /*114d0*/  IMAD.WIDE.U32 R28, R32, UR6, R34 ;  /* 0x00000006201c7c25 */ /* 0x000fc8000f8e0022 */
[----:B------:R-:W-:Y:S01]  /*114e0*/  IMAD R2, R32, UR7, R2 ;  /* 0x0000000720027c24 */ /* 0x000fe2000f8e0202 */
[----:B------:R-:W-:-:S04]  /*114f0*/  IADD3 R28, P0, R28, UR8, RZ ;  /* 0x000000081c1c7c10 */ /* 0x000fc8000ff1e0ff */
[--C-:B------:R-:W-:Y:S02]  /*11500*/  IADD3.X R29, R29, UR9, R2.reuse, P0, !PT ;  /* 0x000000091d1d7c10 */ /* 0x100fe400087fe402 */
[----:B------:R-:W-:Y:S02]  /*11510*/  ISETP.GE.AND P0, PT, R30, 0x1, PT ;  /* 0x000000011e00780c */ /* 0x000fe40003f06270 */
[----:B------:R-:W-:Y:S02]  /*11520*/  PRMT R2, RZ, 0x7610, R2 ;  /* 0x00007610ff027816 */ /* 0x000fe40000000002 */
[----:B------:R-:W-:-:S13]  /*11530*/  ISETP.LT.OR P1, PT, R0, 0x1, !P0 ;  /* 0x000000010000780c */ /* 0x000fda0004721670 */
[----:B------:R-:W-:Y:S05]  /*11540*/  @P1 BRA `(.L_x_42) ;  /* 0x0000000000041947 */ /* 0x000fea0003800000 */
[----:B------:R0:W5:Y:S02]  /*11550*/  LDG.E.U8 R2, desc[UR20][R28.64] ;  /* 0x000000141c027981 */ /* 0x000164000c1e1100 */
.L_x_42:
[----:B------:R-:W-:Y:S05]  /*11560*/  BSYNC B1 ;  /* 0x0000000000017941 */ /* 0x000fea0003800000 */
.L_x_41:
[----:B-----5:R-:W-:Y:S01]  /*11570*/  LOP3.LUT R2, R2, 0xff, RZ, 0xc0, !PT ;  /* 0x000000ff02027812 */ /* 0x020fe200078ec0ff */
[----:B------:R-:W-:Y:S03]  /*11580*/  BSSY B1, `(.L_x_43) ;  /* 0x000000c000017945 */ /* 0x000fe60003800000 */
[----:B------:R-:W-:-:S05]  /*11590*/  F2FP.F16.E4M3.UNPACK_B R2, R2 ;  /* 0x00000002ff02723e */ /* 0x000fca00020006ff */
[----:B------:R-:W-:-:S05]  /*115a0*/  HADD2.F32 R2, -RZ, R2.H0_H0 ;  /* 0x20000002ff027230 */ /* 0x000fca0000004100 */
[----:B------:R-:W-:-:S04]  /*115b0*/  FMUL R2, R2, UR26 ;  /* 0x0000001a02027c20 */ /* 0x000fc80008400000 */
[--C-:B------:R-:W-:Y:S01]  /*115c0*/  FFMA R3, R3, UR27, R2.reuse ;  /* 0x0000001b03037c23 */ /* 0x100fe20008000002 */
[----:B------:R-:W-:-:S04]  /*115d0*/  PRMT R2, RZ, 0x7610, R2 ;  /* 0x00007610ff027816 */ /* 0x000fc80000000002 */
[----:B------:R-:W-:-:S05]  /*115e0*/  F2FP.SATFINITE.E4M3.F32.PACK_AB_MERGE_C R3, RZ, R3, RZ ;  /* 0x00000003ff03723e */ /* 0x000fca00048070ff */
[----:B------:R1:W-:Y:S01]  /*115f0*/  @!P1 STG.E.U8 desc[UR20][R24.64], R3 ;  /* 0x0000000318009986 */ /* 0x0003e2000c101114 */
[----:B------:R-:W-:-:S04]  /*11600*/  ISETP.GE.AND P1, PT, R30, 0x2, PT ;  /* 0x000000021e00780c */ /* 0x000fc80003f26270 */
[----:B------:R-:W-:-:S13]  /*11610*/  ISETP.LT.OR P2, PT, R0, 0x1, !P1 ;  /* 0x000000010000780c */ /* 0x000fda0004f41670 */
[----:B-1----:R-:W-:Y:S05]  /*11620*/  @P2 BRA `(.L_x_44) ;  /* 0x0000000000042947 */ /* 0x002fea0003800000 */
[----:B------:R1:W5:Y:S02]  /*11630*/  LDG.E.U8 R2, desc[UR20][R28.64+0x1] ;  /* 0x000001141c027981 */ /* 0x000364000c1e1100 */
.L_x_44:
[----:B------:R-:W-:Y:S05]  /*11640*/  BSYNC B1 ;  /* 0x0000000000017941 */ /* 0x000fea0003800000 */
.L_x_43:
[----:B-----5:R-:W-:Y:S01]  /*11650*/  LOP3.LUT R2, R2, 0xff, RZ, 0xc0, !PT ;  /* 0x000000ff02027812 */ /* 0x020fe200078ec0ff */
[----:B------:R-:W-:Y:S01]  /*11660*/  BSSY B1, `(.L_x_45) ;  /* 0x0000012000017945 */ /* 0x000fe20003800000 */
[----:B------:R-:W-:Y:S02]  /*11670*/  ISETP.LT.OR P0, PT, R0, 0x9, !P0 ;  /* 0x000000090000780c */ /* 0x000fe40004701670 */
[----:B------:R-:W-:-:S05]  /*11680*/  F2FP.F16.E4M3.UNPACK_B R2, R2 ;  /* 0x00000002ff02723e */ /* 0x000fca00020006ff */
[----:B------:R-:W-:-:S05]  /*11690*/  HADD2.F32 R2, -RZ, R2.H0_H0 ;  /* 0x20000002ff027230 */ /* 0x000fca0000004100 */
[----:B------:R-:W-:-:S04]  /*116a0*/  FMUL R2, R2, UR26 ;  /* 0x0000001a02027c20 */ /* 0x000fc80008400000 */
[----:B------:R-:W-:-:S05]  /*116b0*/  FFMA R4, R4, UR27, R2 ;  /* 0x0000001b04047c23 */ /* 0x000fca0008000002 */
[----:B------:R-:W-:-:S05]  /*116c0*/  F2FP.SATFINITE.E4M3.F32.PACK_AB_MERGE_C R4, RZ, R4, RZ ;  /* 0x00000004ff04723e */ /* 0x000fca00048070ff */
[----:B------:R2:W-:Y:S01]  /*116d0*/  @!P2 STG.E.U8 desc[UR20][R24.64+0x1], R4 ;  /* 0x000001041800a986 */ /* 0x0005e2000c101114 */
[----:B------:R-:W-:-:S05]  /*116e0*/  IADD3 R2, P2, R32, 0x8, RZ ;  /* 0x0000000820027810 */ /* 0x000fca0007f5e0ff */
[----:B------:R-:W-:Y:S02]  /*116f0*/  IMAD.X R32, RZ, RZ, R33, P2 ;  /* 0x000000ffff207224 */ /* 0x000fe400010e0621 */
[----:B------:R-:W-:-:S04]  /*11700*/  IMAD.WIDE.U32 R34, R2, UR6, R34 ;  /* 0x0000000602227c25 */ /* 0x000fc8000f8e0022 */
[----:B------:R-:W-:Y:S01]  /*11710*/  IMAD R3, R32, UR6, RZ ;  /* 0x0000000620037c24 */ /* 0x000fe2000f8e02ff */
[----:B--2---:R-:W-:-:S03]  /*11720*/  PRMT R4, RZ, 0x7610, R4 ;  /* 0x00007610ff047816 */ /* 0x004fc60000000004 */
[----:B------:R-:W-:Y:S01]  /*11730*/  IMAD R3, R2, UR7, R3 ;  /* 0x0000000702037c24 */ /* 0x000fe2000f8e0203 */
[----:B------:R-:W-:-:S04]  /*11740*/  IADD3 R2, P2, R34, UR8, RZ ;  /* 0x0000000822027c10 */ /* 0x000fc8000ff5e0ff */
[----:B------:R-:W-:Y:S01]  /*11750*/  IADD3.X R3, R35, UR9, R3, P2, !PT ;  /* 0x0000000923037c10 */ /* 0x000fe200097fe403 */
[----:B------:R-:W-:Y:S08]  /*11760*/  @P0 BRA `(.L_x_46) ;  /* 0x0000000000040947 */ /* 0x000ff00003800000 */
[----:B------:R2:W5:Y:S02]  /*11770*/  LDG.E.U8 R4, desc[UR20][R2.64] ;  /* 0x0000001402047981 */ /* 0x000564000c1e1100 */
.L_x_46:
[----:B------:R-:W-:Y:S05]  /*11780*/  BSYNC B1 ;  /* 0x0000000000017941 */ /* 0x000fea0003800000 */
.L_x_45:
[----:B-----5:R-:W-:Y:S01]  /*11790*/  LOP3.LUT R4, R4, 0xff, RZ, 0xc0, !PT ;  /* 0x000000ff04047812 */ /* 0x020fe200078ec0ff */
[----:B------:R-:W-:Y:S01]  /*117a0*/  BSSY B1, `(.L_x_47) ;  /* 0x000000b000017945 */ /* 0x000fe20003800000 */
[----:B------:R-:W-:Y:S02]  /*117b0*/  ISETP.LT.OR P1, PT, R0, 0x9, !P1 ;  /* 0x000000090000780c */ /* 0x000fe40004f21670 */
[----:B------:R-:W-:-:S05]  /*117c0*/  F2FP.F16.E4M3.UNPACK_B R4, R4 ;  /* 0x00000004ff04723e */ /* 0x000fca00020006ff */
[----:B------:R-:W-:-:S05]  /*117d0*/  HADD2.F32 R4, -RZ, R4.H0_H0 ;  /* 0x20000004ff047230 */ /* 0x000fca0000004100 */
[----:B------:R-:W-:-:S04]  /*117e0*/  FMUL R4, R4, UR26 ;  /* 0x0000001a04047c20 */ /* 0x000fc80008400000 */
[--C-:B------:R-:W-:Y:S01]  /*117f0*/  FFMA R5, R5, UR27, R4.reuse ;  /* 0x0000001b05057c23 */ /* 0x100fe20008000004 */
[----:B------:R-:W-:-:S04]  /*11800*/  PRMT R4, RZ, 0x7610, R4 ;  /* 0x00007610ff047816 */ /* 0x000fc80000000004 */
[----:B------:R-:W-:-:S05]  /*11810*/  F2FP.SATFINITE.E4M3.F32.PACK_AB_MERGE_C R5, RZ, R5, RZ ;  /* 0x00000005ff05723e */ /* 0x000fca00048070ff */
[----:B------:R3:W-:Y:S01]  /*11820*/  @!P0 STG.E.U8 desc[UR20][R26.64], R5 ;  /* 0x000000051a008986 */ /* 0x0007e2000c101114 */
[----:B------:R-:W-:Y:S05]  /*11830*/  @P1 BRA `(.L_x_48) ;  /* 0x0000000000041947 */ /* 0x000fea0003800000 */
[----:B------:R4:W5:Y:S02]  /*11840*/  LDG.E.U8 R4, desc[UR20][R2.64+0x1] ;  /* 0x0000011402047981 */ /* 0x000964000c1e1100 */
.L_x_48:
[----:B------:R-:W-:Y:S05]  /*11850*/  BSYNC B1 ;  /* 0x0000000000017941 */ /* 0x000fea0003800000 */
.L_x_47:
[----:B-----5:R-:W-:Y:S01]  /*11860*/  LOP3.LUT R4, R4, 0xff, RZ, 0xc0, !PT ;  /* 0x000000ff04047812 */ /* 0x020fe200078ec0ff */
[----:B------:R-:W-:Y:S01]  /*11870*/  BSSY B1, `(.L_x_49) ;  /* 0x000000c000017945 */ /* 0x000fe20003800000 */
[----:B------:R-:W-:Y:S02]  /*11880*/  ISETP.GE.AND P0, PT, R30, 0x9, PT ;  /* 0x000000091e00780c */ /* 0x000fe40003f06270 */
[----:B------:R-:W-:Y:S02]  /*11890*/  F2FP.F16.E4M3.UNPACK_B R4, R4 ;  /* 0x00000004ff04723e */ /* 0x000fe400020006ff */
[----:B------:R-:W-:-:S03]  /*118a0*/  ISETP.LT.OR P2, PT, R0, 0x1, !P0 ;  /* 0x000000010000780c */ /* 0x000fc60004741670 */
        /* <DEDUP_REMOVED lines=8> */
.L_x_50:
[----:B------:R-:W-:Y:S05]  /*11930*/  BSYNC B1 ;  /* 0x0000000000017941 */ /* 0x000fea0003800000 */
.L_x_49:
        /* <DEDUP_REMOVED lines=13> */
.L_x_52:
[----:B------:R-:W-:Y:S05]  /*11a10*/  BSYNC B1 ;  /* 0x0000000000017941 */ /* 0x000fea0003800000 */
.L_x_51:
        /* <DEDUP_REMOVED lines=12> */
.L_x_54:
[----:B------:R-:W-:Y:S05]  /*11ae0*/  BSYNC B1 ;  /* 0x0000000000017941 */ /* 0x000fea0003800000 */
.L_x_53:
        /* <DEDUP_REMOVED lines=12> */
.L_x_56:
[----:B------:R-:W-:Y:S05]  /*11bb0*/  BSYNC B1 ;  /* 0x0000000000017941 */ /* 0x000fea0003800000 */
.L_x_55:
        /* <DEDUP_REMOVED lines=13> */
.L_x_58:
[----:B------:R-:W-:Y:S05]  /*11c90*/  BSYNC B1 ;  /* 0x0000000000017941 */ /* 0x000fea0003800000 */
.L_x_57:
        /* <DEDUP_REMOVED lines=13> */
.L_x_60:
[----:B------:R-:W-:Y:S05]  /*11d70*/  BSYNC B1 ;  /* 0x0000000000017941 */ /* 0x000fea0003800000 */
.L_x_59:
        /* <DEDUP_REMOVED lines=12> */
.L_x_62:
[----:B------:R-:W-:Y:S05]  /*11e40*/  BSYNC B1 ;  /* 0x0000000000017941 */ /* 0x000fea0003800000 */
.L_x_61:
        /* <DEDUP_REMOVED lines=12> */
.L_x_64:
[----:B------:R-:W-:Y:S05]  /*11f10*/  BSYNC B1 ;  /* 0x0000000000017941 */ /* 0x000fea0003800000 */
.L_x_63:
        /* <DEDUP_REMOVED lines=13> */
.L_x_66:
[----:B------:R-:W-:Y:S05]  /*11ff0*/  BSYNC B1 ;  /* 0x0000000000017941 */ /* 0x000fea0003800000 */
.L_x_65:
        /* <DEDUP_REMOVED lines=13> */
.L_x_68:
[----:B------:R-:W-:Y:S05]  /*120d0*/  BSYNC B1 ;  /* 0x0000000000017941 */ /* 0x000fea0003800000 */
.L_x_67:
        /* <DEDUP_REMOVED lines=12> */
.L_x_70:
[----:B------:R-:W-:Y:S05]  /*121a0*/  BSYNC B1 ;  /* 0x0000000000017941 */ /* 0x000fea0003800000 */
.L_x_69:
        /* <DEDUP_REMOVED lines=12> */
.L_x_72:
[----:B------:R-:W-:Y:S05]  /*12270*/  BSYNC B1 ;  /* 0x0000000000017941 */ /* 0x000fea0003800000 */
.L_x_71:
        /* <DEDUP_REMOVED lines=13> */
.L_x_74:
[----:B------:R-:W-:Y:S05]  /*12350*/  BSYNC B1 ;  /* 0x0000000000017941 */ /* 0x000fea0003800000 */
.L_x_73:
        /* <DEDUP_REMOVED lines=13> */
.L_x_76:
[----:B------:R-:W-:Y:S05]  /*12430*/  BSYNC B1 ;  /* 0x0000000000017941 */ /* 0x000fea0003800000 */
.L_x_75:
        /* <DEDUP_REMOVED lines=12> */
.L_x_78:
[----:B------:R-:W-:Y:S05]  /*12500*/  BSYNC B1 ;  /* 0x0000000000017941 */ /* 0x000fea0003800000 */
.L_x_77:
        /* <DEDUP_REMOVED lines=12> */
.L_x_80:
[----:B------:R-:W-:Y:S05]  /*125d0*/  BSYNC B1 ;  /* 0x0000000000017941 */ /* 0x000fea0003800000 */
.L_x_79:
        /* <DEDUP_REMOVED lines=13> */
.L_x_82:
[----:B------:R-:W-:Y:S05]  /*126b0*/  BSYNC B1 ;  /* 0x0000000000017941 */ /* 0x000fea0003800000 */
.L_x_81:
        /* <DEDUP_REMOVED lines=13> */
.L_x_84:
[----:B------:R-:W-:Y:S05]  /*12790*/  BSYNC B1 ;  /* 0x0000000000017941 */ /* 0x000fea0003800000 */
.L_x_83:
        /* <DEDUP_REMOVED lines=12> */
.L_x_86:
[----:B------:R-:W-:Y:S05]  /*12860*/  BSYNC B1 ;  /* 0x0000000000017941 */ /* 0x000fea0003800000 */
.L_x_85:
        /* <DEDUP_REMOVED lines=12> */
.L_x_88:
[----:B------:R-:W-:Y:S05]  /*12930*/  BSYNC B1 ;  /* 0x0000000000017941 */ /* 0x000fea0003800000 */
.L_x_87:
        /* <DEDUP_REMOVED lines=13> */
.L_x_90:
[----:B------:R-:W-:Y:S05]  /*12a10*/  BSYNC B1 ;  /* 0x0000000000017941 */ /* 0x000fea0003800000 */
.L_x_89:
        /* <DEDUP_REMOVED lines=13> */
.L_x_92:
[----:B------:R-:W-:Y:S05]  /*12af0*/  BSYNC B1 ;  /* 0x0000000000017941 */ /* 0x000fea0003800000 */
.L_x_91:
        /* <DEDUP_REMOVED lines=12> */
.L_x_94:
[----:B------:R-:W-:Y:S05]  /*12bc0*/  BSYNC B1 ;  /* 0x0000000000017941 */ /* 0x000fea0003800000 */
.L_x_93:
        /* <DEDUP_REMOVED lines=12> */
.L_x_96:
[----:B------:R-:W-:Y:S05]  /*12c90*/  BSYNC B1 ;  /* 0x0000000000017941 */ /* 0x000fea0003800000 */
.L_x_95:
        /* <DEDUP_REMOVED lines=13> */
.L_x_98:
[----:B------:R-:W-:Y:S05]  /*12d70*/  BSYNC B1 ;  /* 0x0000000000017941 */ /* 0x000fea0003800000 */
.L_x_97:
        /* <DEDUP_REMOVED lines=13> */
.L_x_100:
[----:B------:R-:W-:Y:S05]  /*12e50*/  BSYNC B1 ;  /* 0x0000000000017941 */ /* 0x000fea0003800000 */
.L_x_99:
        /* <DEDUP_REMOVED lines=12> */
.L_x_102:
[----:B------:R-:W-:Y:S05]  /*12f20*/  BSYNC B1 ;  /* 0x0000000000017941 */ /* 0x000fea0003800000 */
.L_x_101:
        /* <DEDUP_REMOVED lines=12> */
.L_x_104:
[----:B------:R-:W-:Y:S05]  /*12ff0*/  BSYNC B1 ;  /* 0x0000000000017941 */ /* 0x000fea0003800000 */
.L_x_103:
        /* <DEDUP_REMOVED lines=13> */
.L_x_106:
[----:B------:R-:W-:Y:S05]  /*130d0*/  BSYNC B1 ;  /* 0x0000000000017941 */ /* 0x000fea0003800000 */
.L_x_105:
        /* <DEDUP_REMOVED lines=13> */
.L_x_108:
[----:B------:R-:W-:Y:S05]  /*131b0*/  BSYNC B1 ;  /* 0x0000000000017941 */ /* 0x000fea0003800000 */
.L_x_107:
[----:B-----5:R-:W-:Y:S01]  /*131c0*/  LOP3.LUT R4, R4, 0xff, RZ, 0xc0, !PT ;  /* 0x000000ff04047812 */ /* 0x020fe200078ec0ff */
[----:B------:R-:W-:Y:S01]  /*131d0*/  BSSY B1, `(.L_x_109) ;  /* 0x000000b000017945 */ /* 0x000fe20003800000 */
[----:B------:R-:W-:Y:S02]  /*131e0*/  ISETP.LT.OR P0, PT, R0, 0x9, !P0 ;  /* 0x000000090000780c */ /* 0x000fe40004701670 */
[----:B------:R-:W-:-:S05]  /*131f0*/  F2FP.F16.E4M3.UNPACK_B R4, R4 ;  /* 0x00000004ff04723e */ /* 0x000fca00020006ff */
[----:B------:R-:W-:-:S05]  /*13200*/  HADD2.F32 R4, -RZ, R4.H0_H0 ;  /* 0x20000004ff047230 */ /* 0x000fca0000004100 */
[----:B------:R-:W-:-:S04]  /*13210*/  FMUL R4, R4, UR26 ;  /* 0x0000001a04047c20 */ /* 0x000fc80008400000 */
[----:B------:R-:W-:-:S05]  /*13220*/  FFMA R4, R164, UR27, R4 ;  /* 0x0000001ba4047c23 */ /* 0x000fca0008000004 */
[----:B---3--:R-:W-:Y:S02]  /*13230*/  F2FP.SATFINITE.E4M3.F32.PACK_AB_MERGE_C R5, RZ, R4, RZ ;  /* 0x00000004ff05723e */ /* 0x008fe400048070ff */
[----:B------:R-:W-:-:S03]  /*13240*/  PRMT R4, RZ, 0x7610, R4 ;  /* 0x00007610ff047816 */ /* 0x000fc60000000004 */
[----:B------:R3:W-:Y:S01]  /*13250*/  @!P4 STG.E.U8 desc[UR20][R24.64+0x41], R5 ;  /* 0x000041051800c986 */ /* 0x0007e2000c101114 */
[----:B------:R-:W-:Y:S05]  /*13260*/  @P0 BRA `(.L_x_110) ;  /* 0x0000000000040947 */ /* 0x000fea0003800000 */
[----:B------:R0:W5:Y:S02]  /*13270*/  LDG.E.U8 R4, desc[UR20][R2.64+0x40] ;  /* 0x0000401402047981 */ /* 0x000164000c1e1100 */
.L_x_110:
[----:B------:R-:W-:Y:S05]  /*13280*/  BSYNC B1 ;  /* 0x0000000000017941 */ /* 0x000fea0003800000 */
.L_x_109:
        /* <DEDUP_REMOVED lines=12> */
.L_x_112:
[----:B------:R-:W-:Y:S05]  /*13350*/  BSYNC B1 ;  /* 0x0000000000017941 */ /* 0x000fea0003800000 */
.L_x_111:
[----:B-----5:R-:W-:Y:S01]  /*13360*/  LOP3.LUT R4, R4, 0xff, RZ, 0xc0, !PT ;  /* 0x000000ff04047812 */ /* 0x020fe200078ec0ff */
[----:B------:R-:W-:Y:S01]  /*13370*/  BSSY B1, `(.L_x_113) ;  /* 0x000000c000017945 */ /* 0x000fe20003800000 */
[----:B------:R-:W-:Y:S02]  /*13380*/  ISETP.GE.AND P0, PT, R30, 0x49, PT ;  /* 0x000000491e00780c */ /* 0x000fe40003f06270 */
[----:B------:R-:W-:Y:S02]  /*13390*/  F2FP.F16.E4M3.UNPACK_B R4, R4 ;  /* 0x00000004ff04723e */ /* 0x000fe400020006ff */
[----:B------:R-:W-:-:S03]  /*133a0*/  ISETP.LT.OR P2, PT, R0, 0x1, !P0 ;  /* 0x000000010000780c */ /* 0x000fc60004741670 */
        /* <DEDUP_REMOVED lines=8> */
.L_x_114:
[----:B------:R-:W-:Y:S05]  /*13430*/  BSYNC B1 ;  /* 0x0000000000017941 */ /* 0x000fea0003800000 */
.L_x_113:
        /* <DEDUP_REMOVED lines=13> */
.L_x_116:
[----:B------:R-:W-:Y:S05]  /*13510*/  BSYNC B1 ;  /* 0x0000000000017941 */ /* 0x000fea0003800000 */
.L_x_115:
        /* <DEDUP_REMOVED lines=12> */
.L_x_118:
[----:B------:R-:W-:Y:S05]  /*135e0*/  BSYNC B1 ;  /* 0x0000000000017941 */ /* 0x000fea0003800000 */
.L_x_117:
        /* <DEDUP_REMOVED lines=12> */
.L_x_120:
[----:B------:R-:W-:Y:S05]  /*136b0*/  BSYNC B1 ;  /* 0x0000000000017941 */ /* 0x000fea0003800000 */
.L_x_119:
[----:B-----5:R-:W-:Y:S01]  /*136c0*/  LOP3.LUT R4, R4, 0xff, RZ, 0xc0, !PT ;  /* 0x000000ff04047812 */ /* 0x020fe200078ec0ff */
[----:B------:R-:W-:Y:S01]  /*136d0*/  BSSY B1, `(.L_x_121) ;  /* 0x000000c000017945 */ /* 0x000fe20003800000 */
[----:B------:R-:W-:Y:S02]  /*136e0*/  ISETP.GE.AND P0, PT, R30, 0x51, PT ;  /* 0x000000511e00780c */ /* 0x000fe40003f06270 */
[----:B------:R-:W-:Y:S02]  /*136f0*/  F2FP.F16.E4M3.UNPACK_B R4, R4 ;  /* 0x00000004ff04723e */ /* 0x000fe400020006ff */
[----:B------:R-:W-:-:S03]  /*13700*/  ISETP.LT.OR P2, PT, R0, 0x1, !P0 ;  /* 0x000000010000780c */ /* 0x000fc60004741670 */
[----:B------:R-:W-:-:S05]  /*13710*/  HADD2.F32 R4, -RZ, R4.H0_H0 ;  /* 0x20000004ff047230 */ /* 0x000fca0000004100 */
[----:B---3--:R-:W-:Y:S01]  /*13720*/  FMUL R5, R4, UR26 ;  /* 0x0000001a04057c20 */ /* 0x008fe20008400000 */
[----:B------:R-:W-:-:S03]  /*13730*/  PRMT R4, RZ, 0x7610, R4 ;  /* 0x00007610ff047816 */ /* 0x000fc60000000004 */
[----:B------:R-:W-:-:S05]  /*13740*/  FFMA R5, R170, UR27, R5 ;  /* 0x0000001baa057c23 */ /* 0x000fca0008000005 */
[----:B------:R-:W-:-:S05]  /*13750*/  F2FP.SATFINITE.E4M3.F32.PACK_AB_MERGE_C R5, RZ, R5, RZ ;  /* 0x00000005ff05723e */ /* 0x000fca00048070ff */
[----:B------:R3:W-:Y:S01]  /*13760*/  @!P1 STG.E.U8 desc[UR20][R26.64+0x49], R5 ;  /* 0x000049051a009986 */ /* 0x0007e2000c101114 */
[----:B------:R-:W-:Y:S05]  /*13770*/  @P2 BRA `(.L_x_122) ;  /* 0x0000000000042947 */ /* 0x000fea0003800000 */
[----:B------:R0:W5:Y:S02]  /*13780*/  LDG.E.U8 R4, desc[UR20][R28.64+0x50] ;  /* 0x000050141c047981 */ /* 0x000164000c1e1100 */
.L_x_122:
[----:B------:R-:W-:Y:S05]  /*13790*/  BSYNC B1 ;  /* 0x0000000000017941 */ /* 0x000fea0003800000 */
.L_x_121:
        /* <DEDUP_REMOVED lines=13> */
.L_x_124:
[----:B------:R-:W-:Y:S05]  /*13870*/  BSYNC B1 ;  /* 0x0000000000017941 */ /* 0x000fea0003800000 */
.L_x_123:
[----:B-----5:R-:W-:Y:S01]  /*13880*/  LOP3.LUT R4, R4, 0xff, RZ, 0xc0, !PT ;  /* 0x000000ff04047812 */ /* 0x020fe200078ec0ff */
[----:B------:R-:W-:Y:S01]  /*13890*/  BSSY B1, `(.L_x_125) ;  /* 0x000000b000017945 */ /* 0x000fe20003800000 */
[----:B------:R-:W-:Y:S02]  /*138a0*/  ISETP.LT.OR P0, PT, R0, 0x9, !P0 ;  /* 0x000000090000780c */ /* 0x000fe40004701670 */
[----:B------:R-:W-:-:S05]  /*138b0*/  F2FP.F16.E4M3.UNPACK_B R4, R4 ;  /* 0x00000004ff04723e */ /* 0x000fca00020006ff */
        /* <DEDUP_REMOVED lines=8> */
.L_x_126:
[----:B------:R-:W-:Y:S05]  /*13940*/  BSYNC B1 ;  /* 0x0000000000017941 */ /* 0x000fea0003800000 */
.L_x_125:
        /* <DEDUP_REMOVED lines=12> */
.L_x_128:
[----:B------:R-:W-:Y:S05]  /*13a10*/  BSYNC B1 ;  /* 0x0000000000017941 */ /* 0x000fea0003800000 */
.L_x_127:
        /* <DEDUP_REMOVED lines=13> */
.L_x_130:
[----:B------:R-:W-:Y:S05]  /*13af0*/  BSYNC B1 ;  /* 0x0000000000017941 */ /* 0x000fea0003800000 */
.L_x_129:
        /* <DEDUP_REMOVED lines=13> */
.L_x_132:
[----:B------:R-:W-:Y:S05]  /*13bd0*/  BSYNC B1 ;  /* 0x0000000000017941 */ /* 0x000fea0003800000 */
.L_x_131:
        /* <DEDUP_REMOVED lines=12> */
.L_x_134:
[----:B------:R-:W-:Y:S05]  /*13ca0*/  BSYNC B1 ;  /* 0x0000000000017941 */ /* 0x000fea0003800000 */
.L_x_133:
        /* <DEDUP_REMOVED lines=12> */
.L_x_136:
[----:B------:R-:W-:Y:S05]  /*13d70*/  BSYNC B1 ;  /* 0x0000000000017941 */ /* 0x000fea0003800000 */
.L_x_135:
        /* <DEDUP_REMOVED lines=13> */
.L_x_138:
[----:B------:R-:W-:Y:S05]  /*13e50*/  BSYNC B1 ;  /* 0x0000000000017941 */ /* 0x000fea0003800000 */
.L_x_137:
        /* <DEDUP_REMOVED lines=13> */
.L_x_140:
[----:B------:R-:W-:Y:S05]  /*13f30*/  BSYNC B1 ;  /* 0x0000000000017941 */ /* 0x000fea0003800000 */
.L_x_139:
        /* <DEDUP_REMOVED lines=12> */
.L_x_142:
[----:B------:R-:W-:Y:S05]  /*14000*/  BSYNC B1 ;  /* 0x0000000000017941 */ /* 0x000fea0003800000 */
.L_x_141:
        /* <DEDUP_REMOVED lines=12> */
.L_x_144:
[----:B------:R-:W-:Y:S05]  /*140d0*/  BSYNC B1 ;  /* 0x0000000000017941 */ /* 0x000fea0003800000 */
.L_x_143:
        /* <DEDUP_REMOVED lines=13> */
.L_x_146:
[----:B------:R-:W-:Y:S05]  /*141b0*/  BSYNC B1 ;  /* 0x0000000000017941 */ /* 0x000fea0003800000 */
.L_x_145:
        /* <DEDUP_REMOVED lines=13> */
.L_x_148:
[----:B------:R-:W-:Y:S05]  /*14290*/  BSYNC B1 ;  /* 0x0000000000017941 */ /* 0x000fea0003800000 */
.L_x_147:
        /* <DEDUP_REMOVED lines=12> */
.L_x_150:
[----:B------:R-:W-:Y:S05]  /*14360*/  BSYNC B1 ;  /* 0x0000000000017941 */ /* 0x000fea0003800000 */
.L_x_149:
        /* <DEDUP_REMOVED lines=12> */
.L_x_152:
[----:B------:R-:W-:Y:S05]  /*14430*/  BSYNC B1 ;  /* 0x0000000000017941 */ /* 0x000fea0003800000 */
.L_x_151:
        /* <DEDUP_REMOVED lines=13> */
.L_x_154:
[----:B------:R-:W-:Y:S05]  /*14510*/  BSYNC B1 ;  /* 0x0000000000017941 */ /* 0x000fea0003800000 */
.L_x_153:
        /* <DEDUP_REMOVED lines=13> */
.L_x_156:
[----:B------:R-:W-:Y:S05]  /*145f0*/  BSYNC B1 ;  /* 0x0000000000017941 */ /* 0x000fea0003800000 */
.L_x_155:
        /* <DEDUP_REMOVED lines=12> */
.L_x_158:
[----:B------:R-:W-:Y:S05]  /*146c0*/  BSYNC B1 ;  /* 0x0000000000017941 */ /* 0x000fea0003800000 */
.L_x_157:
        /* <DEDUP_REMOVED lines=12> */
.L_x_160:
[----:B------:R-:W-:Y:S05]  /*14790*/  BSYNC B1 ;  /* 0x0000000000017941 */ /* 0x000fea0003800000 */
.L_x_159:
        /* <DEDUP_REMOVED lines=13> */
.L_x_162:
[----:B------:R-:W-:Y:S05]  /*14870*/  BSYNC B1 ;  /* 0x0000000000017941 */ /* 0x000fea0003800000 */
.L_x_161:
        /* <DEDUP_REMOVED lines=13> */
.L_x_164:
[----:B------:R-:W-:Y:S05]  /*14950*/  BSYNC B1 ;  /* 0x0000000000017941 */ /* 0x000fea0003800000 */
.L_x_163:
        /* <DEDUP_REMOVED lines=12> */
.L_x_166:
[----:B------:R-:W-:Y:S05]  /*14a20*/  BSYNC B1 ;  /* 0x0000000000017941 */ /* 0x000fea0003800000 */
.L_x_165:
        /* <DEDUP_REMOVED lines=12> */
.L_x_168:
[----:B------:R-:W-:Y:S05]  /*14af0*/  BSYNC B1 ;  /* 0x0000000000017941 */ /* 0x000fea0003800000 */
.L_x_167:
        /* <DEDUP_REMOVED lines=13> */
.L_x_170:
[----:B------:R-:W-:Y:S05]  /*14bd0*/  BSYNC B1 ;  /* 0x0000000000017941 */ /* 0x000fea0003800000 */
.L_x_169:
        /* <DEDUP_REMOVED lines=13> */
.L_x_172:
[----:B------:R-:W-:Y:S05]  /*14cb0*/  BSYNC B1 ;  /* 0x0000000000017941 */ /* 0x000fea0003800000 */
.L_x_171:
        /* <DEDUP_REMOVED lines=12> */
.L_x_174:
[----:B------:R-:W-:Y:S05]  /*14d80*/  BSYNC B1 ;  /* 0x0000000000017941 */ /* 0x000fea0003800000 */
.L_x_173:
        /* <DEDUP_REMOVED lines=12> */
.L_x_176:
[----:B------:R-:W-:Y:S05]  /*14e50*/  BSYNC B1 ;  /* 0x0000000000017941 */ /* 0x000fea0003800000 */
.L_x_175:
        /* <DEDUP_REMOVED lines=13> */
.L_x_178:
[----:B------:R-:W-:Y:S05]  /*14f30*/  BSYNC B1 ;  /* 0x0000000000017941 */ /* 0x000fea0003800000 */
.L_x_177:
        /* <DEDUP_REMOVED lines=13> */
.L_x_180:
[----:B------:R-:W-:Y:S05]  /*15010*/  BSYNC B1 ;  /* 0x0000000000017941 */ /* 0x000fea0003800000 */
.L_x_179:
        /* <DEDUP_REMOVED lines=12> */
.L_x_182:
[----:B------:R-:W-:Y:S05]  /*150e0*/  BSYNC B1 ;  /* 0x0000000000017941 */ /* 0x000fea0003800000 */
.L_x_181:
        /* <DEDUP_REMOVED lines=12> */
.L_x_184:
[----:B------:R-:W-:Y:S05]  /*151b0*/  BSYNC B1 ;  /* 0x0000000000017941 */ /* 0x000fea0003800000 */
.L_x_183:
        /* <DEDUP_REMOVED lines=13> */
.L_x_186:
[----:B------:R-:W-:Y:S05]  /*15290*/  BSYNC B1 ;  /* 0x0000000000017941 */ /* 0x000fea0003800000 */
.L_x_185:
        /* <DEDUP_REMOVED lines=13> */
.L_x_188:
[----:B------:R-:W-:Y:S05]  /*15370*/  BSYNC B1 ;  /* 0x0000000000017941 */ /* 0x000fea0003800000 */
.L_x_187:
        /* <DEDUP_REMOVED lines=12> */
.L_x_190:
[----:B------:R-:W-:Y:S05]  /*15440*/  BSYNC B1 ;  /* 0x0000000000017941 */ /* 0x000fea0003800000 */
.L_x_189:
        /* <DEDUP_REMOVED lines=12> */
.L_x_192:
[----:B------:R-:W-:Y:S05]  /*15510*/  BSYNC B1 ;  /* 0x0000000000017941 */ /* 0x000fea0003800000 */
.L_x_191:
        /* <DEDUP_REMOVED lines=13> */
.L_x_194:
[----:B------:R-:W-:Y:S05]  /*155f0*/  BSYNC B1 ;  /* 0x0000000000017941 */ /* 0x000fea0003800000 */
.L_x_193:
        /* <DEDUP_REMOVED lines=13> */
.L_x_196:
[----:B------:R-:W-:Y:S05]  /*156d0*/  BSYNC B1 ;  /* 0x0000000000017941 */ /* 0x000fea0003800000 */
.L_x_195:
        /* <DEDUP_REMOVED lines=12> */
.L_x_198:
[----:B------:R-:W-:Y:S05]  /*157a0*/  BSYNC B1 ;  /* 0x0000000000017941 */ /* 0x000fea0003800000 */
.L_x_197:
        /* <DEDUP_REMOVED lines=12> */
.L_x_200:
[----:B------:R-:W-:Y:S05]  /*15870*/  BSYNC B1 ;  /* 0x0000000000017941 */ /* 0x000fea0003800000 */
.L_x_199:
        /* <DEDUP_REMOVED lines=13> */
.L_x_202:
[----:B------:R-:W-:Y:S05]  /*15950*/  BSYNC B1 ;  /* 0x0000000000017941 */ /* 0x000fea0003800000 */
.L_x_201:
        /* <DEDUP_REMOVED lines=13> */
.L_x_204:
[----:B------:R-:W-:Y:S05]  /*15a30*/  BSYNC B1 ;  /* 0x0000000000017941 */ /* 0x000fea0003800000 */
.L_x_203:
        /* <DEDUP_REMOVED lines=12> */
.L_x_206:
[----:B------:R-:W-:Y:S05]  /*15b00*/  BSYNC B1 ;  /* 0x0000000000017941 */ /* 0x000fea0003800000 */
.L_x_205:
        /* <DEDUP_REMOVED lines=12> */
.L_x_208:
[----:B------:R-:W-:Y:S05]  /*15bd0*/  BSYNC B1 ;  /* 0x0000000000017941 */ /* 0x000fea0003800000 */
.L_x_207:
        /* <DEDUP_REMOVED lines=13> */
.L_x_210:
[----:B------:R-:W-:Y:S05]  /*15cb0*/  BSYNC B1 ;  /* 0x0000000000017941 */ /* 0x000fea0003800000 */
.L_x_209:
        /* <DEDUP_REMOVED lines=13> */
.L_x_212:
[----:B------:R-:W-:Y:S05]  /*15d90*/  BSYNC B1 ;  /* 0x0000000000017941 */ /* 0x000fea0003800000 */
.L_x_211:
        /* <DEDUP_REMOVED lines=12> */
.L_x_214:
[----:B------:R-:W-:Y:S05]  /*15e60*/  BSYNC B1 ;  /* 0x0000000000017941 */ /* 0x000fea0003800000 */
.L_x_213:
        /* <DEDUP_REMOVED lines=12> */
.L_x_216:
[----:B------:R-:W-:Y:S05]  /*15f30*/  BSYNC B1 ;  /* 0x0000000000017941 */ /* 0x000fea0003800000 */
.L_x_215:
        /* <DEDUP_REMOVED lines=13> */
.L_x_218:
[----:B------:R-:W-:Y:S05]  /*16010*/  BSYNC B1 ;  /* 0x0000000000017941 */ /* 0x000fea0003800000 */
.L_x_217:
        /* <DEDUP_REMOVED lines=13> */
.L_x_220:
[----:B------:R-:W-:Y:S05]  /*160f0*/  BSYNC B1 ;  /* 0x0000000000017941 */ /* 0x000fea0003800000 */
.L_x_219:
        /* <DEDUP_REMOVED lines=12> */
.L_x_222:
[----:B------:R-:W-:Y:S05]  /*161c0*/  BSYNC B1 ;  /* 0x0000000000017941 */ /* 0x000fea0003800000 */
.L_x_221:
        /* <DEDUP_REMOVED lines=12> */
.L_x_224:
[----:B------:R-:W-:Y:S05]  /*16290*/  BSYNC B1 ;  /* 0x0000000000017941 */ /* 0x000fea0003800000 */
.L_x_223:
        /* <DEDUP_REMOVED lines=13> */
.L_x_226:
[----:B------:R-:W-:Y:S05]  /*16370*/  BSYNC B1 ;  /* 0x0000000000017941 */ /* 0x000fea0003800000 */
.L_x_225:
        /* <DEDUP_REMOVED lines=13> */
.L_x_228:
[----:B------:R-:W-:Y:S05]  /*16450*/  BSYNC B1 ;  /* 0x0000000000017941 */ /* 0x000fea0003800000 */
.L_x_227:
        /* <DEDUP_REMOVED lines=12> */
.L_x_230:
[----:B------:R-:W-:Y:S05]  /*16520*/  BSYNC B1 ;  /* 0x0000000000017941 */ /* 0x000fea0003800000 */
.L_x_229:
        /* <DEDUP_REMOVED lines=12> */
.L_x_232:
[----:B------:R-:W-:Y:S05]  /*165f0*/  BSYNC B1 ;  /* 0x0000000000017941 */ /* 0x000fea0003800000 */
.L_x_231:
        /* <DEDUP_REMOVED lines=13> */
.L_x_234:
[----:B------:R-:W-:Y:S05]  /*166d0*/  BSYNC B1 ;  /* 0x0000000000017941 */ /* 0x000fea0003800000 */
.L_x_233:
        /* <DEDUP_REMOVED lines=13> */
.L_x_236:
[----:B------:R-:W-:Y:S05]  /*167b0*/  BSYNC B1 ;  /* 0x0000000000017941 */ /* 0x000fea0003800000 */
.L_x_235:
        /* <DEDUP_REMOVED lines=12> */
.L_x_238:
[----:B------:R-:W-:Y:S05]  /*16880*/  BSYNC B1 ;  /* 0x0000000000017941 */ /* 0x000fea0003800000 */
.L_x_237:
        /* <DEDUP_REMOVED lines=12> */
.L_x_240:
[----:B------:R-:W-:Y:S05]  /*16950*/  BSYNC B1 ;  /* 0x0000000000017941 */ /* 0x000fea0003800000 */
.L_x_239:
        /* <DEDUP_REMOVED lines=13> */
.L_x_242:
[----:B------:R-:W-:Y:S05]  /*16a30*/  BSYNC B1 ;  /* 0x0000000000017941 */ /* 0x000fea0003800000 */
.L_x_241:
        /* <DEDUP_REMOVED lines=13> */
.L_x_244:
[----:B------:R-:W-:Y:S05]  /*16b10*/  BSYNC B1 ;  /* 0x0000000000017941 */ /* 0x000fea0003800000 */
.L_x_243:
        /* <DEDUP_REMOVED lines=12> */
.L_x_246:
[----:B------:R-:W-:Y:S05]  /*16be0*/  BSYNC B1 ;  /* 0x0000000000017941 */ /* 0x000fea0003800000 */
.L_x_245:
        /* <DEDUP_REMOVED lines=12> */
.L_x_248:
[----:B------:R-:W-:Y:S05]  /*16cb0*/  BSYNC B1 ;  /* 0x0000000000017941 */ /* 0x000fea0003800000 */
.L_x_247:
        /* <DEDUP_REMOVED lines=13> */
.L_x_250:
[----:B------:R-:W-:Y:S05]  /*16d90*/  BSYNC B1 ;  /* 0x0000000000017941 */ /* 0x000fea0003800000 */
.L_x_249:
        /* <DEDUP_REMOVED lines=13> */
.L_x_252:
[----:B------:R-:W-:Y:S05]  /*16e70*/  BSYNC B1 ;  /* 0x0000000000017941 */ /* 0x000fea0003800000 */
.L_x_251:
        /* <DEDUP_REMOVED lines=12> */
.L_x_254:
[----:B------:R-:W-:Y:S05]  /*16f40*/  BSYNC B1 ;  /* 0x0000000000017941 */ /* 0x000fea0003800000 */
.L_x_253:
        /* <DEDUP_REMOVED lines=12> */
.L_x_256:
[----:B------:R-:W-:Y:S05]  /*17010*/  BSYNC B1 ;  /* 0x0000000000017941 */ /* 0x000fea0003800000 */
.L_x_255:
[----:B---3--:R-:W3:Y:S01]  /*17020*/  LDL.LU R5, [R1+0x200] ;  /* 0x0002000001057983 */ /* 0x008ee20000300800 */
[----:B-----5:R-:W-:Y:S01]  /*17030*/  LOP3.LUT R4, R4, 0xff, RZ, 0xc0, !PT ;  /* 0x000000ff04047812 */ /* 0x020fe200078ec0ff */
[----:B------:R-:W-:Y:S01]  /*17040*/  BSSY B1, `(.L_x_257) ;  /* 0x000000c000017945 */ /* 0x000fe20003800000 */
[----:B------:R-:W-:Y:S02]  /*17050*/  ISETP.GE.AND P0, PT, R30, 0xd9, PT ;  /* 0x000000d91e00780c */ /* 0x000fe40003f06270 */
[----:B------:R-:W-:Y:S02]  /*17060*/  F2FP.F16.E4M3.UNPACK_B R4, R4 ;  /* 0x00000004ff04723e */ /* 0x000fe400020006ff */
[----:B------:R-:W-:-:S03]  /*17070*/  ISETP.LT.OR P2, PT, R0, 0x1, !P0 ;  /* 0x000000010000780c */ /* 0x000fc60004741670 */
[----:B------:R-:W-:-:S05]  /*17080*/  HADD2.F32 R4, -RZ, R4.H0_H0 ;  /* 0x20000004ff047230 */ /* 0x000fca0000004100 */
[----:B------:R-:W-:-:S04]  /*17090*/  FMUL R4, R4, UR26 ;  /* 0x0000001a04047c20 */ /* 0x000fc80008400000 */
[----:B---3--:R-:W-:-:S05]  /*170a0*/  FFMA R4, R5, UR27, R4 ;  /* 0x0000001b05047c23 */ /* 0x008fca0008000004 */
[----:B------:R-:W-:Y:S02]  /*170b0*/  F2FP.SATFINITE.E4M3.F32.PACK_AB_MERGE_C R5, RZ, R4, RZ ;  /* 0x00000004ff05723e */ /* 0x000fe400048070ff */
[----:B------:R-:W-:-:S03]  /*170c0*/  PRMT R4, RZ, 0x7610, R4 ;  /* 0x00007610ff047816 */ /* 0x000fc60000000004 */
[----:B------:R3:W-:Y:S01]  /*170d0*/  @!P1 STG.E.U8 desc[UR20][R26.64+0xd1], R5 ;  /* 0x0000d1051a009986 */ /* 0x0007e2000c101114 */
[----:B------:R-:W-:Y:S05]  /*170e0*/  @P2 BRA `(.L_x_258) ;  /* 0x0000000000042947 */ /* 0x000fea0003800000 */
[----:B------:R0:W5:Y:S02]  /*170f0*/  LDG.E.U8 R4, desc[UR20][R28.64+0xd8] ;  /* 0x0000d8141c047981 */ /* 0x000164000c1e1100 */
.L_x_258:
[----:B------:R-:W-:Y:S05]  /*17100*/  BSYNC B1 ;  /* 0x0000000000017941 */ /* 0x000fea0003800000 */
.L_x_257:
        /* <DEDUP_REMOVED lines=14> */
.L_x_260:
[----:B------:R-:W-:Y:S05]  /*171f0*/  BSYNC B1 ;  /* 0x0000000000017941 */ /* 0x000fea0003800000 */
.L_x_259:
[----:B---3--:R-:W3:Y:S01]  /*17200*/  LDL.LU R5, [R1+0x208] ;  /* 0x0002080001057983 */ /* 0x008ee20000300800 */
[----:B-----5:R-:W-:Y:S01]  /*17210*/  LOP3.LUT R4, R4, 0xff, RZ, 0xc0, !PT ;  /* 0x000000ff04047812 */ /* 0x020fe200078ec0ff */
[----:B------:R-:W-:Y:S01]  /*17220*/  BSSY B1, `(.L_x_261) ;  /* 0x000000b000017945 */ /* 0x000fe20003800000 */
[----:B------:R-:W-:Y:S02]  /*17230*/  ISETP.LT.OR P0, PT, R0, 0x9, !P0 ;  /* 0x000000090000780c */ /* 0x000fe40004701670 */
[----:B------:R-:W-:-:S05]  /*17240*/  F2FP.F16.E4M3.UNPACK_B R4, R4 ;  /* 0x00000004ff04723e */ /* 0x000fca00020006ff */
        /* <DEDUP_REMOVED lines=8> */
.L_x_262:
[----:B------:R-:W-:Y:S05]  /*172d0*/  BSYNC B1 ;  /* 0x0000000000017941 */ /* 0x000fea0003800000 */
.L_x_261:
        /* <DEDUP_REMOVED lines=13> */
.L_x_264:
[----:B------:R-:W-:Y:S05]  /*173b0*/  BSYNC B1 ;  /* 0x0000000000017941 */ /* 0x000fea0003800000 */
.L_x_263:
        /* <DEDUP_REMOVED lines=14> */
.L_x_266:
[----:B------:R-:W-:Y:S05]  /*174a0*/  BSYNC B1 ;  /* 0x0000000000017941 */ /* 0x000fea0003800000 */
.L_x_265:
        /* <DEDUP_REMOVED lines=14> */
.L_x_268:
[----:B------:R-:W-:Y:S05]  /*17590*/  BSYNC B1 ;  /* 0x0000000000017941 */ /* 0x000fea0003800000 */
.L_x_267:
        /* <DEDUP_REMOVED lines=13> */
.L_x_270:
[----:B------:R-:W-:Y:S05]  /*17670*/  BSYNC B1 ;  /* 0x0000000000017941 */ /* 0x000fea0003800000 */
.L_x_269:
        /* <DEDUP_REMOVED lines=13> */
.L_x_272:
[----:B------:R-:W-:Y:S05]  /*17750*/  BSYNC B1 ;  /* 0x0000000000017941 */ /* 0x000fea0003800000 */
.L_x_271:
        /* <DEDUP_REMOVED lines=14> */
.L_x_274:
[----:B------:R-:W-:Y:S05]  /*17840*/  BSYNC B1 ;  /* 0x0000000000017941 */ /* 0x000fea0003800000 */
.L_x_273:
        /* <DEDUP_REMOVED lines=14> */
.L_x_276:
[----:B------:R-:W-:Y:S05]  /*17930*/  BSYNC B1 ;  /* 0x0000000000017941 */ /* 0x000fea0003800000 */
.L_x_275:
        /* <DEDUP_REMOVED lines=13> */
.L_x_278:
[----:B------:R-:W-:Y:S05]  /*17a10*/  BSYNC B1 ;  /* 0x0000000000017941 */ /* 0x000fea0003800000 */
.L_x_277:
        /* <DEDUP_REMOVED lines=13> */
.L_x_280:
[----:B------:R-:W-:Y:S05]  /*17af0*/  BSYNC B1 ;  /* 0x0000000000017941 */ /* 0x000fea0003800000 */
.L_x_279:
        /* <DEDUP_REMOVED lines=14> */
.L_x_282:
[----:B------:R-:W-:Y:S05]  /*17be0*/  BSYNC B1 ;  /* 0x0000000000017941 */ /* 0x000fea0003800000 */
.L_x_281:
        /* <DEDUP_REMOVED lines=14> */
.L_x_284:
[----:B------:R-:W-:Y:S05]  /*17cd0*/  BSYNC B1 ;  /* 0x0000000000017941 */ /* 0x000fea0003800000 */
.L_x_283:
        /* <DEDUP_REMOVED lines=13> */
.L_x_286:
[----:B------:R-:W-:Y:S05]  /*17db0*/  BSYNC B1 ;  /* 0x0000000000017941 */ /* 0x000fea0003800000 */
.L_x_285:
        /* <DEDUP_REMOVED lines=13> */
.L_x_288:
[----:B------:R-:W-:Y:S05]  /*17e90*/  BSYNC B1 ;  /* 0x0000000000017941 */ /* 0x000fea0003800000 */
.L_x_287:
        /* <DEDUP_REMOVED lines=14> */
.L_x_290:
[----:B------:R-:W-:Y:S05]  /*17f80*/  BSYNC B1 ;  /* 0x0000000000017941 */ /* 0x000fea0003800000 */
.L_x_289:
        /* <DEDUP_REMOVED lines=14> */
.L_x_292:
[----:B------:R-:W-:Y:S05]  /*18070*/  BSYNC B1 ;  /* 0x0000000000017941 */ /* 0x000fea0003800000 */
.L_x_291:
        /* <DEDUP_REMOVED lines=13> */
.L_x_294:
[----:B------:R-:W-:Y:S05]  /*18150*/  BSYNC B1 ;  /* 0x0000000000017941 */ /* 0x000fea0003800000 */
.L_x_293:
        /* <DEDUP_REMOVED lines=13> */
.L_x_296:
[----:B------:R-:W-:Y:S05]  /*18230*/  BSYNC B1 ;  /* 0x0000000000017941 */ /* 0x000fea0003800000 */
.L_x_295:
        /* <DEDUP_REMOVED lines=14> */
.L_x_298:
[----:B------:R-:W-:Y:S05]  /*18320*/  BSYNC B1 ;  /* 0x0000000000017941 */ /* 0x000fea0003800000 */
.L_x_297:
        /* <DEDUP_REMOVED lines=14> */
.L_x_300:
[----:B------:R-:W-:Y:S05]  /*18410*/  BSYNC B1 ;  /* 0x0000000000017941 */ /* 0x000fea0003800000 */
.L_x_299:
        /* <DEDUP_REMOVED lines=13> */
.L_x_302:
[----:B------:R-:W-:Y:S05]  /*184f0*/  BSYNC B1 ;  /* 0x0000000000017941 */ /* 0x000fea0003800000 */
.L_x_301:
        /* <DEDUP_REMOVED lines=13> */
.L_x_304:
[----:B------:R-:W-:Y:S05]  /*185d0*/  BSYNC B1 ;  /* 0x0000000000017941 */ /* 0x000fea0003800000 */
.L_x_303:
        /* <DEDUP_REMOVED lines=14> */
.L_x_306:
[----:B------:R-:W-:Y:S05]  /*186c0*/  BSYNC B1 ;  /* 0x0000000000017941 */ /* 0x000fea0003800000 */
.L_x_305:
        /* <DEDUP_REMOVED lines=14> */
.L_x_308:
[----:B------:R-:W-:Y:S05]  /*187b0*/  BSYNC B1 ;  /* 0x0000000000017941 */ /* 0x000fea0003800000 */
.L_x_307:
        /* <DEDUP_REMOVED lines=13> */
.L_x_310:
[----:B------:R-:W-:Y:S05]  /*18890*/  BSYNC B1 ;  /* 0x0000000000017941 */ /* 0x000fea0003800000 */
.L_x_309:
        /* <DEDUP_REMOVED lines=13> */
.L_x_312:
[----:B------:R-:W-:Y:S05]  /*18970*/  BSYNC B1 ;  /* 0x0000000000017941 */ /* 0x000fea0003800000 */
.L_x_311:
        /* <DEDUP_REMOVED lines=14> */
.L_x_314:
[----:B------:R-:W-:Y:S05]  /*18a60*/  BSYNC B1 ;  /* 0x0000000000017941 */ /* 0x000fea0003800000 */
.L_x_313:
        /* <DEDUP_REMOVED lines=14> */
.L_x_316:
[----:B------:R-:W-:Y:S05]  /*18b50*/  BSYNC B1 ;  /* 0x0000000000017941 */ /* 0x000fea0003800000 */
.L_x_315:
        /* <DEDUP_REMOVED lines=13> */
.L_x_318:
[----:B------:R-:W-:Y:S05]  /*18c30*/  BSYNC B1 ;  /* 0x0000000000017941 */ /* 0x000fea0003800000 */
.L_x_317:
        /* <DEDUP_REMOVED lines=13> */
.L_x_320:
[----:B------:R-:W-:Y:S05]  /*18d10*/  BSYNC B1 ;  /* 0x0000000000017941 */ /* 0x000fea0003800000 */
.L_x_319:
        /* <DEDUP_REMOVED lines=14> */
.L_x_322:
[----:B------:R-:W-:Y:S05]  /*18e00*/  BSYNC B1 ;  /* 0x0000000000017941 */ /* 0x000fea0003800000 */
.L_x_321:
        /* <DEDUP_REMOVED lines=14> */
.L_x_324:
[----:B------:R-:W-:Y:S05]  /*18ef0*/  BSYNC B1 ;  /* 0x0000000000017941 */ /* 0x000fea0003800000 */
.L_x_323:
        /* <DEDUP_REMOVED lines=13> */
.L_x_326:
[----:B------:R-:W-:Y:S05]  /*18fd0*/  BSYNC B1 ;  /* 0x0000000000017941 */ /* 0x000fea0003800000 */
.L_x_325:
        /* <DEDUP_REMOVED lines=13> */
.L_x_328:
[----:B------:R-:W-:Y:S05]  /*190b0*/  BSYNC B1 ;  /* 0x0000000000017941 */ /* 0x000fea0003800000 */
.L_x_327:
        /* <DEDUP_REMOVED lines=14> */
.L_x_330:
[----:B------:R-:W-:Y:S05]  /*191a0*/  BSYNC B1 ;  /* 0x0000000000017941 */ /* 0x000fea0003800000 */
.L_x_329:
        /* <DEDUP_REMOVED lines=14> */
.L_x_332:
[----:B------:R-:W-:Y:S05]  /*19290*/  BSYNC B1 ;  /* 0x0000000000017941 */ /* 0x000fea0003800000 */
.L_x_331:
        /* <DEDUP_REMOVED lines=13> */
.L_x_334:
[----:B------:R-:W-:Y:S05]  /*19370*/  BSYNC B1 ;  /* 0x0000000000017941 */ /* 0x000fea0003800000 */
.L_x_333:
        /* <DEDUP_REMOVED lines=13> */
.L_x_336:
[----:B------:R-:W-:Y:S05]  /*19450*/  BSYNC B1 ;  /* 0x0000000000017941 */ /* 0x000fea0003800000 */
.L_x_335:
        /* <DEDUP_REMOVED lines=14> */
.L_x_338:
[----:B------:R-:W-:Y:S05]  /*19540*/  BSYNC B1 ;  /* 0x0000000000017941 */ /* 0x000fea0003800000 */
.L_x_337:
        /* <DEDUP_REMOVED lines=14> */
.L_x_340:
[----:B------:R-:W-:Y:S05]  /*19630*/  BSYNC B1 ;  /* 0x0000000000017941 */ /* 0x000fea0003800000 */
.L_x_339:
        /* <DEDUP_REMOVED lines=13> */
.L_x_342:
[----:B------:R-:W-:Y:S05]  /*19710*/  BSYNC B1 ;  /* 0x0000000000017941 */ /* 0x000fea0003800000 */
.L_x_341:
        /* <DEDUP_REMOVED lines=13> */
.L_x_344:
[----:B------:R-:W-:Y:S05]  /*197f0*/  BSYNC B1 ;  /* 0x0000000000017941 */ /* 0x000fea0003800000 */
.L_x_343:
        /* <DEDUP_REMOVED lines=14> */
.L_x_346:
[----:B------:R-:W-:Y:S05]  /*198e0*/  BSYNC B1 ;  /* 0x0000000000017941 */ /* 0x000fea0003800000 */
.L_x_345:
        /* <DEDUP_REMOVED lines=14> */
.L_x_348:
[----:B------:R-:W-:Y:S05]  /*199d0*/  BSYNC B1 ;  /* 0x0000000000017941 */ /* 0x000fea0003800000 */
.L_x_347:
        /* <DEDUP_REMOVED lines=13> */
.L_x_350:
[----:B------:R-:W-:Y:S05]  /*19ab0*/  BSYNC B1 ;  /* 0x0000000000017941 */ /* 0x000fea0003800000 */
.L_x_349:
        /* <DEDUP_REMOVED lines=13> */
.L_x_352:
[----:B------:R-:W-:Y:S05]  /*19b90*/  BSYNC B1 ;  /* 0x0000000000017941 */ /* 0x000fea0003800000 */
.L_x_351:
        /* <DEDUP_REMOVED lines=14> */
.L_x_354:
[----:B------:R-:W-:Y:S05]  /*19c80*/  BSYNC B1 ;  /* 0x0000000000017941 */ /* 0x000fea0003800000 */
.L_x_353:
        /* <DEDUP_REMOVED lines=14> */
.L_x_356:
[----:B------:R-:W-:Y:S05]  /*19d70*/  BSYNC B1 ;  /* 0x0000000000017941 */ /* 0x000fea0003800000 */
.L_x_355:
        /* <DEDUP_REMOVED lines=13> */
.L_x_358:
[----:B------:R-:W-:Y:S05]  /*19e50*/  BSYNC B1 ;  /* 0x0000000000017941 */ /* 0x000fea0003800000 */
.L_x_357:
        /* <DEDUP_REMOVED lines=13> */
.L_x_360:
[----:B------:R-:W-:Y:S05]  /*19f30*/  BSYNC B1 ;  /* 0x0000000000017941 */ /* 0x000fea0003800000 */
.L_x_359:
        /* <DEDUP_REMOVED lines=14> */
.L_x_362:
[----:B------:R-:W-:Y:S05]  /*1a020*/  BSYNC B1 ;  /* 0x0000000000017941 */ /* 0x000fea0003800000 */
.L_x_361:
        /* <DEDUP_REMOVED lines=14> */
.L_x_364:
[----:B------:R-:W-:Y:S05]  /*1a110*/  BSYNC B1 ;  /* 0x0000000000017941 */ /* 0x000fea0003800000 */
.L_x_363:
        /* <DEDUP_REMOVED lines=13> */
.L_x_366:
[----:B------:R-:W-:Y:S05]  /*1a1f0*/  BSYNC B1 ;  /* 0x0000000000017941 */ /* 0x000fea0003800000 */
.L_x_365:
        /* <DEDUP_REMOVED lines=13> */
.L_x_368:
[----:B------:R-:W-:Y:S05]  /*1a2d0*/  BSYNC B1 ;  /* 0x0000000000017941 */ /* 0x000fea0003800000 */
.L_x_367:
        /* <DEDUP_REMOVED lines=14> */
.L_x_370:
[----:B------:R-:W-:Y:S05]  /*1a3c0*/  BSYNC B1 ;  /* 0x0000000000017941 */ /* 0x000fea0003800000 */
.L_x_369:
        /* <DEDUP_REMOVED lines=14> */
.L_x_372:
[----:B------:R-:W-:Y:S05]  /*1a4b0*/  BSYNC B1 ;  /* 0x0000000000017941 */ /* 0x000fea0003800000 */
.L_x_371:
        /* <DEDUP_REMOVED lines=13> */
.L_x_374:
[----:B------:R-:W-:Y:S05]  /*1a590*/  BSYNC B1 ;  /* 0x0000000000017941 */ /* 0x000fea0003800000 */
.L_x_373:
        /* <DEDUP_REMOVED lines=13> */
.L_x_376:
[----:B------:R-:W-:Y:S05]  /*1a670*/  BSYNC B1 ;  /* 0x0000000000017941 */ /* 0x000fea0003800000 */
.L_x_375:
        /* <DEDUP_REMOVED lines=14> */
.L_x_378:
[----:B------:R-:W-:Y:S05]  /*1a760*/  BSYNC B1 ;  /* 0x0000000000017941 */ /* 0x000fea0003800000 */
.L_x_377:
        /* <DEDUP_REMOVED lines=14> */
.L_x_380:
[----:B------:R-:W-:Y:S05]  /*1a850*/  BSYNC B1 ;  /* 0x0000000000017941 */ /* 0x000fea0003800000 */
.L_x_379:
        /* <DEDUP_REMOVED lines=13> */
.L_x_382:
[----:B------:R-:W-:Y:S05]  /*1a930*/  BSYNC B1 ;  /* 0x0000000000017941 */ /* 0x000fea0003800000 */
.L_x_381:
        /* <DEDUP_REMOVED lines=13> */
.L_x_384:
[----:B------:R-:W-:Y:S05]  /*1aa10*/  BSYNC B1 ;  /* 0x0000000000017941 */ /* 0x000fea0003800000 */
.L_x_383:
        /* <DEDUP_REMOVED lines=14> */
.L_x_386:
[----:B------:R-:W-:Y:S05]  /*1ab00*/  BSYNC B1 ;  /* 0x0000000000017941 */ /* 0x000fea0003800000 */
.L_x_385:
        /* <DEDUP_REMOVED lines=14> */
.L_x_388:
[----:B------:R-:W-:Y:S05]  /*1abf0*/  BSYNC B1 ;  /* 0x0000000000017941 */ /* 0x000fea0003800000 */
.L_x_387:
        /* <DEDUP_REMOVED lines=13> */
.L_x_390:
[----:B------:R-:W-:Y:S05]  /*1acd0*/  BSYNC B1 ;  /* 0x0000000000017941 */ /* 0x000fea0003800000 */
.L_x_389:
        /* <DEDUP_REMOVED lines=13> */
.L_x_392:
[----:B------:R-:W-:Y:S05]  /*1adb0*/  BSYNC B1 ;  /* 0x0000000000017941 */ /* 0x000fea0003800000 */
.L_x_391:
        /* <DEDUP_REMOVED lines=14> */
.L_x_394:
[----:B------:R-:W-:Y:S05]  /*1aea0*/  BSYNC B1 ;  /* 0x0000000000017941 */ /* 0x000fea0003800000 */
.L_x_393:
        /* <DEDUP_REMOVED lines=14> */
.L_x_396:
[----:B------:R-:W-:Y:S05]  /*1af90*/  BSYNC B1 ;  /* 0x0000000000017941 */ /* 0x000fea0003800000 */
.L_x_395:
        /* <DEDUP_REMOVED lines=13> */
.L_x_398:
[----:B------:R-:W-:Y:S05]  /*1b070*/  BSYNC B1 ;  /* 0x0000000000017941 */ /* 0x000fea0003800000 */
.L_x_397:
        /* <DEDUP_REMOVED lines=13> */
.L_x_400:
[----:B------:R-:W-:Y:S05]  /*1b150*/  BSYNC B1 ;  /* 0x0000000000017941 */ /* 0x000fea0003800000 */
.L_x_399:
        /* <DEDUP_REMOVED lines=14> */
.L_x_402:
[----:B------:R-:W-:Y:S05]  /*1b240*/  BSYNC B1 ;  /* 0x0000000000017941 */ /* 0x000fea0003800000 */
.L_x_401:
        /* <DEDUP_REMOVED lines=14> */
.L_x_404:
[----:B------:R-:W-:Y:S05]  /*1b330*/  BSYNC B1 ;  /* 0x0000000000017941 */ /* 0x000fea0003800000 */
.L_x_403:
        /* <DEDUP_REMOVED lines=13> */
.L_x_406:
[----:B------:R-:W-:Y:S05]  /*1b410*/  BSYNC B1 ;  /* 0x0000000000017941 */ /* 0x000fea0003800000 */
.L_x_405:
        /* <DEDUP_REMOVED lines=13> */
.L_x_408:
[----:B------:R-:W-:Y:S05]  /*1b4f0*/  BSYNC B1 ;  /* 0x0000000000017941 */ /* 0x000fea0003800000 */
.L_x_407:
        /* <DEDUP_REMOVED lines=14> */
.L_x_410:
[----:B------:R-:W-:Y:S05]  /*1b5e0*/  BSYNC B1 ;  /* 0x0000000000017941 */ /* 0x000fea0003800000 */
.L_x_409:
        /* <DEDUP_REMOVED lines=14> */
.L_x_412:
[----:B------:R-:W-:Y:S05]  /*1b6d0*/  BSYNC B1 ;  /* 0x0000000000017941 */ /* 0x000fea0003800000 */
.L_x_411:
        /* <DEDUP_REMOVED lines=13> */
.L_x_414:
[----:B------:R-:W-:Y:S05]  /*1b7b0*/  BSYNC B1 ;  /* 0x0000000000017941 */ /* 0x000fea0003800000 */
.L_x_413:
        /* <DEDUP_REMOVED lines=13> */
.L_x_416:
[----:B------:R-:W-:Y:S05]  /*1b890*/  BSYNC B1 ;  /* 0x0000000000017941 */ /* 0x000fea0003800000 */
.L_x_415:
        /* <DEDUP_REMOVED lines=14> */
.L_x_418:
[----:B------:R-:W-:Y:S05]  /*1b980*/  BSYNC B1 ;  /* 0x0000000000017941 */ /* 0x000fea0003800000 */
.L_x_417:
        /* <DEDUP_REMOVED lines=14> */
.L_x_420:
[----:B------:R-:W-:Y:S05]  /*1ba70*/  BSYNC B1 ;  /* 0x0000000000017941 */ /* 0x000fea0003800000 */
.L_x_419:
        /* <DEDUP_REMOVED lines=13> */
.L_x_422:
[----:B------:R-:W-:Y:S05]  /*1bb50*/  BSYNC B1 ;  /* 0x0000000000017941 */ /* 0x000fea0003800000 */
.L_x_421:
        /* <DEDUP_REMOVED lines=13> */
.L_x_424:
[----:B------:R-:W-:Y:S05]  /*1bc30*/  BSYNC B1 ;  /* 0x0000000000017941 */ /* 0x000fea0003800000 */
.L_x_423:
        /* <DEDUP_REMOVED lines=14> */
.L_x_426:
[----:B------:R-:W-:Y:S05]  /*1bd20*/  BSYNC B1 ;  /* 0x0000000000017941 */ /* 0x000fea0003800000 */
.L_x_425:
        /* <DEDUP_REMOVED lines=14> */
.L_x_428:
[----:B------:R-:W-:Y:S05]  /*1be10*/  BSYNC B1 ;  /* 0x0000000000017941 */ /* 0x000fea0003800000 */
.L_x_427:
        /* <DEDUP_REMOVED lines=13> */
.L_x_430:
[----:B------:R-:W-:Y:S05]  /*1bef0*/  BSYNC B1 ;  /* 0x0000000000017941 */ /* 0x000fea0003800000 */
.L_x_429:
        /* <DEDUP_REMOVED lines=13> */
.L_x_432:
[----:B------:R-:W-:Y:S05]  /*1bfd0*/  BSYNC B1 ;  /* 0x0000000000017941 */ /* 0x000fea0003800000 */
.L_x_431:
        /* <DEDUP_REMOVED lines=14> */
.L_x_434:
[----:B------:R-:W-:Y:S05]  /*1c0c0*/  BSYNC B1 ;  /* 0x0000000000017941 */ /* 0x000fea0003800000 */
.L_x_433:
        /* <DEDUP_REMOVED lines=14> */
.L_x_436:
[----:B------:R-:W-:Y:S05]  /*1c1b0*/  BSYNC B1 ;  /* 0x0000000000017941 */ /* 0x000fea0003800000 */
.L_x_435:
        /* <DEDUP_REMOVED lines=13> */
.L_x_438:
[----:B------:R-:W-:Y:S05]  /*1c290*/  BSYNC B1 ;  /* 0x0000000000017941 */ /* 0x000fea0003800000 */
.L_x_437:
        /* <DEDUP_REMOVED lines=13> */
.L_x_440:
[----:B------:R-:W-:Y:S05]  /*1c370*/  BSYNC B1 ;  /* 0x0000000000017941 */ /* 0x000fea0003800000 */
.L_x_439:
        /* <DEDUP_REMOVED lines=14> */
.L_x_442:
[----:B------:R-:W-:Y:S05]  /*1c460*/  BSYNC B1 ;  /* 0x0000000000017941 */ /* 0x000fea0003800000 */
.L_x_441:
        /* <DEDUP_REMOVED lines=14> */
.L_x_444:
[----:B------:R-:W-:Y:S05]  /*1c550*/  BSYNC B1 ;  /* 0x0000000000017941 */ /* 0x000fea0003800000 */
.L_x_443:
        /* <DEDUP_REMOVED lines=13> */
.L_x_446:
[----:B------:R-:W-:Y:S05]  /*1c630*/  BSYNC B1 ;  /* 0x0000000000017941 */ /* 0x000fea0003800000 */
.L_x_445:
        /* <DEDUP_REMOVED lines=13> */
.L_x_448:
[----:B------:R-:W-:Y:S05]  /*1c710*/  BSYNC B1 ;  /* 0x0000000000017941 */ /* 0x000fea0003800000 */
.L_x_447:
        /* <DEDUP_REMOVED lines=14> */
.L_x_450:
[----:B------:R-:W-:Y:S05]  /*1c800*/  BSYNC B1 ;  /* 0x0000000000017941 */ /* 0x000fea0003800000 */
.L_x_449:
        /* <DEDUP_REMOVED lines=14> */
.L_x_452:
[----:B------:R-:W-:Y:S05]  /*1c8f0*/  BSYNC B1 ;  /* 0x0000000000017941 */ /* 0x000fea0003800000 */
.L_x_451:
        /* <DEDUP_REMOVED lines=13> */
.L_x_454:
[----:B------:R-:W-:Y:S05]  /*1c9d0*/  BSYNC B1 ;  /* 0x0000000000017941 */ /* 0x000fea0003800000 */
.L_x_453:
        /* <DEDUP_REMOVED lines=13> */
.L_x_456:
[----:B------:R-:W-:Y:S05]  /*1cab0*/  BSYNC B1 ;  /* 0x0000000000017941 */ /* 0x000fea0003800000 */
.L_x_455:
        /* <DEDUP_REMOVED lines=14> */
.L_x_458:
[----:B------:R-:W-:Y:S05]  /*1cba0*/  BSYNC B1 ;  /* 0x0000000000017941 */ /* 0x000fea0003800000 */
.L_x_457:
        /* <DEDUP_REMOVED lines=14> */
.L_x_460:
[----:B------:R-:W-:Y:S05]  /*1cc90*/  BSYNC B1 ;  /* 0x0000000000017941 */ /* 0x000fea0003800000 */
.L_x_459:
        /* <DEDUP_REMOVED lines=13> */
.L_x_462:
[----:B------:R-:W-:Y:S05]  /*1cd70*/  BSYNC B1 ;  /* 0x0000000000017941 */ /* 0x000fea0003800000 */
.L_x_461:
        /* <DEDUP_REMOVED lines=13> */
.L_x_464:
[----:B------:R-:W-:Y:S05]  /*1ce50*/  BSYNC B1 ;  /* 0x0000000000017941 */ /* 0x000fea0003800000 */
.L_x_463:
        /* <DEDUP_REMOVED lines=14> */
.L_x_466:
[----:B------:R-:W-:Y:S05]  /*1cf40*/  BSYNC B1 ;  /* 0x0000000000017941 */ /* 0x000fea0003800000 */
.L_x_465:
        /* <DEDUP_REMOVED lines=14> */
.L_x_468:
[----:B------:R-:W-:Y:S05]  /*1d030*/  BSYNC B1 ;  /* 0x0000000000017941 */ /* 0x000fea0003800000 */
.L_x_467:
        /* <DEDUP_REMOVED lines=13> */
.L_x_470:
[----:B------:R-:W-:Y:S05]  /*1d110*/  BSYNC B1 ;  /* 0x0000000000017941 */ /* 0x000fea0003800000 */
.L_x_469:
        /* <DEDUP_REMOVED lines=13> */
.L_x_472:
[----:B------:R-:W-:Y:S05]  /*1d1f0*/  BSYNC B1 ;  /* 0x0000000000017941 */ /* 0x000fea0003800000 */
.L_x_471:
        /* <DEDUP_REMOVED lines=14> */
.L_x_474:
[----:B------:R-:W-:Y:S05]  /*1d2e0*/  BSYNC B1 ;  /* 0x0000000000017941 */ /* 0x000fea0003800000 */
.L_x_473:
        /* <DEDUP_REMOVED lines=14> */
.L_x_476:
[----:B------:R-:W-:Y:S05]  /*1d3d0*/  BSYNC B1 ;  /* 0x0000000000017941 */ /* 0x000fea0003800000 */
.L_x_475:
        /* <DEDUP_REMOVED lines=13> */
.L_x_478:
[----:B------:R-:W-:Y:S05]  /*1d4b0*/  BSYNC B1 ;  /* 0x0000000000017941 */ /* 0x000fea0003800000 */
.L_x_477:
        /* <DEDUP_REMOVED lines=13> */
.L_x_480:
[----:B------:R-:W-:Y:S05]  /*1d590*/  BSYNC B1 ;  /* 0x0000000000017941 */ /* 0x000fea0003800000 */
.L_x_479:
        /* <DEDUP_REMOVED lines=14> */
.L_x_482:
[----:B------:R-:W-:Y:S05]  /*1d680*/  BSYNC B1 ;  /* 0x0000000000017941 */ /* 0x000fea0003800000 */
.L_x_481:
        /* <DEDUP_REMOVED lines=14> */
.L_x_484:
[----:B------:R-:W-:Y:S05]  /*1d770*/  BSYNC B1 ;  /* 0x0000000000017941 */ /* 0x000fea0003800000 */
.L_x_483:
        /* <DEDUP_REMOVED lines=13> */
.L_x_486:
[----:B------:R-:W-:Y:S05]  /*1d850*/  BSYNC B1 ;  /* 0x0000000000017941 */ /* 0x000fea0003800000 */
.L_x_485:
        /* <DEDUP_REMOVED lines=13> */
.L_x_488:
[----:B------:R-:W-:Y:S05]  /*1d930*/  BSYNC B1 ;  /* 0x0000000000017941 */ /* 0x000fea0003800000 */
.L_x_487:
        /* <DEDUP_REMOVED lines=14> */
.L_x_490:
[----:B------:R-:W-:Y:S05]  /*1da20*/  BSYNC B1 ;  /* 0x0000000000017941 */ /* 0x000fea0003800000 */
.L_x_489:
        /* <DEDUP_REMOVED lines=14> */
.L_x_492:
[----:B------:R-:W-:Y:S05]  /*1db10*/  BSYNC B1 ;  /* 0x0000000000017941 */ /* 0x000fea0003800000 */
.L_x_491:
        /* <DEDUP_REMOVED lines=13> */
.L_x_494:
[----:B------:R-:W-:Y:S05]  /*1dbf0*/  BSYNC B1 ;  /* 0x0000000000017941 */ /* 0x000fea0003800000 */
.L_x_493:
        /* <DEDUP_REMOVED lines=13> */
.L_x_496:
[----:B------:R-:W-:Y:S05]  /*1dcd0*/  BSYNC B1 ;  /* 0x0000000000017941 */ /* 0x000fea0003800000 */
.L_x_495:
        /* <DEDUP_REMOVED lines=14> */
.L_x_498:
[----:B------:R-:W-:Y:S05]  /*1ddc0*/  BSYNC B1 ;  /* 0x0000000000017941 */ /* 0x000fea0003800000 */
.L_x_497:
        /* <DEDUP_REMOVED lines=14> */
.L_x_500:
[----:B------:R-:W-:Y:S05]  /*1deb0*/  BSYNC B1 ;  /* 0x0000000000017941 */ /* 0x000fea0003800000 */
.L_x_499:
        /* <DEDUP_REMOVED lines=13> */
.L_x_502:
[----:B------:R-:W-:Y:S05]  /*1df90*/  BSYNC B1 ;  /* 0x0000000000017941 */ /* 0x000fea0003800000 */
.L_x_501:
        /* <DEDUP_REMOVED lines=13> */
.L_x_504:
[----:B------:R-:W-:Y:S05]  /*1e070*/  BSYNC B1 ;  /* 0x0000000000017941 */ /* 0x000fea0003800000 */
.L_x_503:
        /* <DEDUP_REMOVED lines=14> */
.L_x_506:
[----:B------:R-:W-:Y:S05]  /*1e160*/  BSYNC B1 ;  /* 0x0000000000017941 */ /* 0x000fea0003800000 */
.L_x_505:
        /* <DEDUP_REMOVED lines=14> */
.L_x_508:
[----:B------:R-:W-:Y:S05]  /*1e250*/  BSYNC B1 ;  /* 0x0000000000017941 */ /* 0x000fea0003800000 */
.L_x_507:
        /* <DEDUP_REMOVED lines=13> */
.L_x_510:
[----:B------:R-:W-:Y:S05]  /*1e330*/  BSYNC B1 ;  /* 0x0000000000017941 */ /* 0x000fea0003800000 */
.L_x_509:
        /* <DEDUP_REMOVED lines=13> */
.L_x_512:
[----:B------:R-:W-:Y:S05]  /*1e410*/  BSYNC B1 ;  /* 0x0000000000017941 */ /* 0x000fea0003800000 */
.L_x_511:
        /* <DEDUP_REMOVED lines=14> */
.L_x_514:
[----:B------:R-:W-:Y:S05]  /*1e500*/  BSYNC B1 ;  /* 0x0000000000017941 */ /* 0x000fea0003800000 */
.L_x_513:
        /* <DEDUP_REMOVED lines=14> */
.L_x_516:
[----:B------:R-:W-:Y:S05]  /*1e5f0*/  BSYNC B1 ;  /* 0x0000000000017941 */ /* 0x000fea0003800000 */
.L_x_515:
        /* <DEDUP_REMOVED lines=13> */
.L_x_518:
[----:B------:R-:W-:Y:S05]  /*1e6d0*/  BSYNC B1 ;  /* 0x0000000000017941 */ /* 0x000fea0003800000 */
.L_x_517:
        /* <DEDUP_REMOVED lines=13> */
.L_x_520:
[----:B------:R-:W-:Y:S05]  /*1e7b0*/  BSYNC B1 ;  /* 0x0000000000017941 */ /* 0x000fea0003800000 */
.L_x_519:
        /* <DEDUP_REMOVED lines=14> */
.L_x_522:
[----:B------:R-:W-:Y:S05]  /*1e8a0*/  BSYNC B1 ;  /* 0x0000000000017941 */ /* 0x000fea0003800000 */
.L_x_521:
        /* <DEDUP_REMOVED lines=14> */
.L_x_524:
[----:B------:R-:W-:Y:S05]  /*1e990*/  BSYNC B1 ;  /* 0x0000000000017941 */ /* 0x000fea0003800000 */
.L_x_523:
        /* <DEDUP_REMOVED lines=13> */
.L_x_526:
[----:B------:R-:W-:Y:S05]  /*1ea70*/  BSYNC B1 ;  /* 0x0000000000017941 */ /* 0x000fea0003800000 */
.L_x_525:
        /* <DEDUP_REMOVED lines=13> */
.L_x_528:
[----:B------:R-:W-:Y:S05]  /*1eb50*/  BSYNC B1 ;  /* 0x0000000000017941 */ /* 0x000fea0003800000 */
.L_x_527:
        /* <DEDUP_REMOVED lines=14> */
.L_x_530:
[----:B------:R-:W-:Y:S05]  /*1ec40*/  BSYNC B1 ;  /* 0x0000000000017941 */ /* 0x000fea0003800000 */
.L_x_529:
        /* <DEDUP_REMOVED lines=14> */
.L_x_532:
[----:B------:R-:W-:Y:S05]  /*1ed30*/  BSYNC B1 ;  /* 0x0000000000017941 */ /* 0x000fea0003800000 */
.L_x_531:
        /* <DEDUP_REMOVED lines=13> */
.L_x_534:
[----:B------:R-:W-:Y:S05]  /*1ee10*/  BSYNC B1 ;  /* 0x0000000000017941 */ /* 0x000fea0003800000 */
.L_x_533:
        /* <DEDUP_REMOVED lines=13> */
.L_x_536:
[----:B------:R-:W-:Y:S05]  /*1eef0*/  BSYNC B1 ;  /* 0x0000000000017941 */ /* 0x000fea0003800000 */
.L_x_535:
        /* <DEDUP_REMOVED lines=14> */
.L_x_538:
[----:B------:R-:W-:Y:S05]  /*1efe0*/  BSYNC B1 ;  /* 0x0000000000017941 */ /* 0x000fea0003800000 */
.L_x_537:
        /* <DEDUP_REMOVED lines=14> */
.L_x_540:
[----:B------:R-:W-:Y:S05]  /*1f0d0*/  BSYNC B1 ;  /* 0x0000000000017941 */ /* 0x000fea0003800000 */
.L_x_539:
        /* <DEDUP_REMOVED lines=13> */
.L_x_542:
[----:B------:R-:W-:Y:S05]  /*1f1b0*/  BSYNC B1 ;  /* 0x0000000000017941 */ /* 0x000fea0003800000 */
.L_x_541:
        /* <DEDUP_REMOVED lines=13> */
.L_x_544:
[----:B------:R-:W-:Y:S05]  /*1f290*/  BSYNC B1 ;  /* 0x0000000000017941 */ /* 0x000fea0003800000 */
.L_x_543:
        /* <DEDUP_REMOVED lines=14> */
.L_x_546:
[----:B------:R-:W-:Y:S05]  /*1f380*/  BSYNC B1 ;  /* 0x0000000000017941 */ /* 0x000fea0003800000 */
.L_x_545:
        /* <DEDUP_REMOVED lines=14> */
.L_x_548:
[----:B------:R-:W-:Y:S05]  /*1f470*/  BSYNC B1 ;  /* 0x0000000000017941 */ /* 0x000fea0003800000 */
.L_x_547:
        /* <DEDUP_REMOVED lines=13> */
.L_x_550:
[----:B------:R-:W-:Y:S05]  /*1f550*/  BSYNC B1 ;  /* 0x0000000000017941 */ /* 0x000fea0003800000 */
.L_x_549:
[----:B---3--:R-:W3:Y:S01]  /*1f560*/  LDL.LU R5, [R1+0x44c] ;  /* 0x00044c0001057983 */ /* 0x008ee20000300800 */
[----:B-----5:R-:W-:Y:S01]  /*1f570*/  LOP3.LUT R4, R4, 0xff, RZ, 0xc0, !PT ;  /* 0x000000ff04047812 */ /* 0x020fe200078ec0ff */
[----:B------:R-:W-:Y:S01]  /*1f580*/  BSSY B1, `(.L_x_551) ;  /* 0x000000b000017945 */ /* 0x000fe20003800000 */
[----:B------:R-:W-:Y:S02]  /*1f590*/  ISETP.LT.OR P1, PT, R0, 0x9, !P1 ;  /* 0x000000090000780c */ /* 0x000fe40004f21670 */
[----:B------:R-:W-:Y:S02]  /*1f5a0*/  F2FP.F16.E4M3.UNPACK_B R4, R4 ;  /* 0x00000004ff04723e */ /* 0x000fe400020006ff */
[----:B------:R-:W-:-:S03]  /*1f5b0*/  PRMT R0, RZ, 0x7610, R0 ;  /* 0x00007610ff007816 */ /* 0x000fc60000000000 */
[----:B------:R-:W-:-:S05]  /*1f5c0*/  HADD2.F32 R4, -RZ, R4.H0_H0 ;  /* 0x20000004ff047230 */ /* 0x000fca0000004100 */
[----:B------:R-:W-:-:S04]  /*1f5d0*/  FMUL R4, R4, UR26 ;  /* 0x0000001a04047c20 */ /* 0x000fc80008400000 */
[----:B---3--:R-:W-:-:S05]  /*1f5e0*/  FFMA R4, R5, UR27, R4 ;  /* 0x0000001b05047c23 */ /* 0x008fca0008000004 */
[----:B------:R-:W-:-:S05]  /*1f5f0*/  F2FP.SATFINITE.E4M3.F32.PACK_AB_MERGE_C R5, RZ, R4, RZ ;  /* 0x00000004ff05723e */ /* 0x000fca00048070ff */
[----:B------:R3:W-:Y:S01]  /*1f600*/  @!P0 STG.E.U8 desc[UR20][R26.64+0x1f8], R5 ;  /* 0x0001f8051a008986 */ /* 0x0007e2000c101114 */
[----:B------:R-:W-:Y:S05]  /*1f610*/  @P1 BRA `(.L_x_552) ;  /* 0x0000000000041947 */ /* 0x000fea0003800000 */
[----:B------:R0:W5:Y:S02]  /*1f620*/  LDG.E.U8 R0, desc[UR20][R2.64+0x1f9] ;  /* 0x0001f91402007981 */ /* 0x000164000c1e1100 */
.L_x_552:
[----:B------:R-:W-:Y:S05]  /*1f630*/  BSYNC B1 ;  /* 0x0000000000017941 */ /* 0x000fea0003800000 */
.L_x_551:
[----:B------:R-:W-:Y:S05]  /*1f640*/  @P1 BRA `(.L_x_553) ;  /* 0x0000005000781947 */ /* 0x000fea0003800000 */
[----:B0-2-4-:R-:W2:Y:S01]  /*1f650*/  LDL.LU R2, [R1+0x450] ;  /* 0x0004500001027983 */ /* 0x015ea20000300800 */
[----:B-----5:R-:W-:-:S04]  /*1f660*/  LOP3.LUT R0, R0, 0xff, RZ, 0xc0, !PT ;  /* 0x000000ff00007812 */ /* 0x020fc800078ec0ff */
[----:B------:R-:W-:-:S05]  /*1f670*/  F2FP.F16.E4M3.UNPACK_B R0, R0 ;  /* 0x00000000ff00723e */ /* 0x000fca00020006ff */
[----:B------:R-:W-:-:S05]  /*1f680*/  HADD2.F32 R0, -RZ, R0.H0_H0 ;  /* 0x20000000ff007230 */ /* 0x000fca0000004100 */
[----:B------:R-:W-:-:S04]  /*1f690*/  FMUL R0, R0, UR26 ;  /* 0x0000001a00007c20 */ /* 0x000fc80008400000 */
[----:B--2---:R-:W-:-:S05]  /*1f6a0*/  FFMA R0, R2, UR27, R0 ;  /* 0x0000001b02007c23 */ /* 0x004fca0008000000 */
[----:B------:R-:W-:-:S05]  /*1f6b0*/  F2FP.SATFINITE.E4M3.F32.PACK_AB_MERGE_C R3, RZ, R0, RZ ;  /* 0x00000000ff03723e */ /* 0x000fca00048070ff */
[----:B------:R0:W-:Y:S01]  /*1f6c0*/  STG.E.U8 desc[UR20][R26.64+0x1f9], R3 ;  /* 0x0001f9031a007986 */ /* 0x0001e2000c101114 */
[----:B------:R-:W-:Y:S05]  /*1f6d0*/  BRA `(.L_x_553) ;  /* 0x0000005000547947 */ /* 0x000fea0003800000 */
.L_x_40:
[----:B------:R-:W-:Y:S01]  /*1f6e0*/  ISETP.GE.AND P0, PT, R30, 0x1, PT ;  /* 0x000000011e00780c */ /* 0x000fe20003f06270 */
[----:B------:R-:W-:Y:S01]  /*1f6f0*/  FMUL R3, R3, UR27 ;  /* 0x0000001b03037c20 */ /* 0x000fe20008400000 */
[----:B------:R-:W2:Y:S02]  /*1f700*/  LDL.LU R2, [R1+0x200] ;  /* 0x0002000001027983 */ /* 0x000ea40000300800 */
[----:B------:R-:W-:Y:S02]  /*1f710*/  ISETP.LT.OR P1, PT, R0, 0x1, !P0 ;  /* 0x000000010000780c */ /* 0x000fe40004721670 */
[----:B------:R-:W-:Y:S01]  /*1f720*/  F2FP.SATFINITE.E4M3.F32.PACK_AB_MERGE_C R3, RZ, R3, RZ ;  /* 0x00000003ff03723e */ /* 0x000fe200048070ff */
[----:B------:R-:W-:Y:S01]  /*1f730*/  FMUL R4, R4, UR27 ;  /* 0x0000001b04047c20 */ /* 0x000fe20008400000 */
[----:B------:R-:W-:Y:S01]  /*1f740*/  ISETP.LT.OR P0, PT, R0, 0x9, !P0 ;  /* 0x000000090000780c */ /* 0x000fe20004701670 */
[----:B------:R-:W-:Y:S01]  /*1f750*/  FMUL R5, R5, UR27 ;  /* 0x0000001b05057c20 */ /* 0x000fe20008400000 */
[----:B------:R-:W-:Y:S01]  /*1f760*/  FMUL R6, R6, UR27 ;  /* 0x0000001b06067c20 */ /* 0x000fe20008400000 */
[----:B------:R-:W-:Y:S01]  /*1f770*/  FMUL R7, R7, UR27 ;  /* 0x0000001b07077c20 */ /* 0x000fe20008400000 */
[----:B------:R-:W-:Y:S01]  /*1f780*/  FMUL R8, R8, UR27 ;  /* 0x0000001b08087c20 */ /* 0x000fe20008400000 */
[----:B------:R-:W-:Y:S01]  /*1f790*/  FMUL R9, R9, UR27 ;  /* 0x0000001b09097c20 */ /* 0x000fe20008400000 */
[----:B------:R-:W-:Y:S01]  /*1f7a0*/  FMUL R10, R10, UR27 ;  /* 0x0000001b0a0a7c20 */ /* 0x000fe20008400000 */
[----:B------:R-:W-:Y:S01]  /*1f7b0*/  FMUL R11, R11, UR27 ;  /* 0x0000001b0b0b7c20 */ /* 0x000fe20008400000 */
[----:B------:R-:W-:Y:S01]  /*1f7c0*/  FMUL R12, R12, UR27 ;  /* 0x0000001b0c0c7c20 */ /* 0x000fe20008400000 */
[----:B------:R0:W-:Y:S01]  /*1f7d0*/  @!P1 STG.E.U8 desc[UR20][R24.64], R3 ;  /* 0x0000000318009986 */ /* 0x0001e2000c101114 */
[----:B------:R-:W-:Y:S01]  /*1f7e0*/  ISETP.GE.AND P1, PT, R30, 0x2, PT ;  /* 0x000000021e00780c */ /* 0x000fe20003f26270 */
[----:B------:R-:W-:Y:S01]  /*1f7f0*/  FMUL R14, R14, UR27 ;  /* 0x0000001b0e0e7c20 */ /* 0x000fe20008400000 */
[----:B------:R-:W-:Y:S01]  /*1f800*/  FMUL R13, R13, UR27 ;  /* 0x0000001b0d0d7c20 */ /* 0x000fe20008400000 */
[----:B------:R-:W-:Y:S01]  /*1f810*/  FMUL R15, R15, UR27 ;  /* 0x0000001b0f0f7c20 */ /* 0x000fe20008400000 */
[----:B------:R-:W-:Y:S01]  /*1f820*/  ISETP.LT.OR P2, PT, R0, 0x1, !P1 ;  /* 0x000000010000780c */ /* 0x000fe20004f41670 */
[----:B------:R-:W-:Y:S01]  /*1f830*/  FMUL R16, R16, UR27 ;  /* 0x0000001b10107c20 */ /* 0x000fe20008400000 */
[----:B------:R-:W-:Y:S01]  /*1f840*/  F2FP.SATFINITE.E4M3.F32.PACK_AB_MERGE_C R4, RZ, R4, RZ ;  /* 0x00000004ff04723e */ /* 0x000fe200048070ff */
[----:B------:R-:W-:Y:S01]  /*1f850*/  FMUL R17, R17, UR27 ;  /* 0x0000001b11117c20 */ /* 0x000fe20008400000 */
[----:B------:R-:W-:Y:S01]  /*1f860*/  F2FP.SATFINITE.E4M3.F32.PACK_AB_MERGE_C R5, RZ, R5, RZ ;  /* 0x00000005ff05723e */ /* 0x000fe200048070ff */
[----:B------:R-:W-:Y:S01]  /*1f870*/  FMUL R18, R18, UR27 ;  /* 0x0000001b12127c20 */ /* 0x000fe20008400000 */
[----:B------:R-:W-:Y:S01]  /*1f880*/  FMUL R20, R20, UR27 ;  /* 0x0000001b14147c20 */ /* 0x000fe20008400000 */
[----:B------:R-:W-:Y:S01]  /*1f890*/  FMUL R19, R19, UR27 ;  /* 0x0000001b13137c20 */ /* 0x000fe20008400000 */
[----:B------:R-:W-:Y:S01]  /*1f8a0*/  FMUL R21, R21, UR27 ;  /* 0x0000001b15157c20 */ /* 0x000fe20008400000 */
[----:B------:R-:W-:Y:S01]  /*1f8b0*/  FMUL R22, R22, UR27 ;  /* 0x0000001b16167c20 */ /* 0x000fe20008400000 */
[----:B------:R-:W3:Y:S04]  /*1f8c0*/  LDL.LU R31, [R1+0x204] ;  /* 0x00020400011f7983 */ /* 0x000ee80000300800 */
[----:B------:R-:W-:Y:S04]  /*1f8d0*/  @!P2 STG.E.U8 desc[UR20][R24.64+0x1], R4 ;  /* 0x000001041800a986 */ /* 0x000fe8000c101114 */
[----:B------:R1:W-:Y:S01]  /*1f8e0*/  @!P0 STG.E.U8 desc[UR20][R26.64], R5 ;  /* 0x000000051a008986 */ /* 0x0003e2000c101114 */
[----:B------:R-:W-:-:S02]  /*1f8f0*/  ISETP.LT.OR P0, PT, R0, 0x9, !P1 ;  /* 0x000000090000780c */ /* 0x000fc40004f01670 */
[----:B------:R-:W-:Y:S01]  /*1f900*/  F2FP.SATFINITE.E4M3.F32.PACK_AB_MERGE_C R6, RZ, R6, RZ ;  /* 0x00000006ff06723e */ /* 0x000fe200048070ff */
[----:B------:R-:W4:Y:S01]  /*1f910*/  LDL.LU R34, [R1+0x208] ;  /* 0x0002080001227983 */ /* 0x000f220000300800 */
[----:B------:R-:W-:Y:S02]  /*1f920*/  ISETP.GE.AND P1, PT, R30, 0x9, PT ;  /* 0x000000091e00780c */ /* 0x000fe40003f26270 */
[----:B------:R-:W-:Y:S01]  /*1f930*/  F2FP.SATFINITE.E4M3.F32.PACK_AB_MERGE_C R7, RZ, R7, RZ ;  /* 0x00000007ff07723e */ /* 0x000fe200048070ff */
[----:B------:R-:W-:Y:S01]  /*1f940*/  FMUL R23, R23, UR27 ;  /* 0x0000001b17177c20 */ /* 0x000fe20008400000 */
[----:B------:R-:W-:Y:S01]  /*1f950*/  ISETP.LT.OR P2, PT, R0, 0x1, !P1 ;  /* 0x000000010000780c */ /* 0x000fe20004f41670 */
[----:B------:R-:W5:Y:S04]  /*1f960*/  LDL.LU R29, [R1+0x20c] ;  /* 0x00020c00011d7983 */ /* 0x000f680000300800 */
[----:B------:R-:W-:Y:S01]  /*1f970*/  @!P0 STG.E.U8 desc[UR20][R26.64+0x1], R6 ;  /* 0x000001061a008986 */ /* 0x000fe2000c101114 */
[----:B------:R-:W-:-:S02]  /*1f980*/  ISETP.GE.AND P0, PT, R30, 0xa, PT ;  /* 0x0000000a1e00780c */ /* 0x000fc40003f06270 */
[----:B------:R-:W-:Y:S01]  /*1f990*/  ISETP.LT.OR P1, PT, R0, 0x9, !P1 ;  /* 0x000000090000780c */ /* 0x000fe20004f21670 */
[----:B------:R-:W-:Y:S01]  /*1f9a0*/  FMUL R152, R152, UR27 ;  /* 0x0000001b98987c20 */ /* 0x000fe20008400000 */
[C---:B------:R-:W-:Y:S01]  /*1f9b0*/  ISETP.LT.OR P4, PT, R0.reuse, 0x1, !P0 ;  /* 0x000000010000780c */ /* 0x040fe20004781670 */
[----:B------:R-:W-:Y:S01]  /*1f9c0*/  FMUL R153, R153, UR27 ;  /* 0x0000001b99997c20 */ /* 0x000fe20008400000 */
[----:B------:R-:W-:Y:S01]  /*1f9d0*/  F2FP.SATFINITE.E4M3.F32.PACK_AB_MERGE_C R8, RZ, R8, RZ ;  /* 0x00000008ff08723e */ /* 0x000fe200048070ff */
[----:B------:R-:W-:Y:S01]  /*1f9e0*/  @!P2 STG.E.U8 desc[UR20][R24.64+0x8], R7 ;  /* 0x000008071800a986 */ /* 0x000fe2000c101114 */
[----:B------:R-:W-:Y:S02]  /*1f9f0*/  ISETP.LT.OR P0, PT, R0, 0x9, !P0 ;  /* 0x000000090000780c */ /* 0x000fe40004701670 */
[----:B------:R-:W-:Y:S01]  /*1fa00*/  ISETP.GE.AND P2, PT, R30, 0x11, PT ;  /* 0x000000111e00780c */ /* 0x000fe20003f46270 */
[----:B------:R-:W5:Y:S01]  /*1fa10*/  LDL.LU R33, [R1+0x210] ;  /* 0x0002100001217983 */ /* 0x000f620000300800 */
[----:B------:R-:W-:-:S02]  /*1fa20*/  F2FP.SATFINITE.E4M3.F32.PACK_AB_MERGE_C R9, RZ, R9, RZ ;  /* 0x00000009ff09723e */ /* 0x000fc400048070ff */
[----:B------:R-:W-:Y:S01]  /*1fa30*/  F2FP.SATFINITE.E4M3.F32.PACK_AB_MERGE_C R10, RZ, R10, RZ ;  /* 0x0000000aff0a723e */ /* 0x000fe200048070ff */
[----:B------:R-:W5:Y:S04]  /*1fa40*/  LDL.LU R28, [R1+0x214] ;  /* 0x00021400011c7983 */ /* 0x000f680000300800 */
[----:B------:R-:W-:Y:S01]  /*1fa50*/  @!P4 STG.E.U8 desc[UR20][R24.64+0x9], R8 ;  /* 0x000009081800c986 */ /* 0x000fe2000c101114 */
[----:B------:R-:W-:-:S03]  /*1fa60*/  ISETP.LT.OR P4, PT, R0, 0x1, !P2 ;  /* 0x000000010000780c */ /* 0x000fc60005781670 */
[----:B------:R-:W-:Y:S01]  /*1fa70*/  @!P1 STG.E.U8 desc[UR20][R26.64+0x8], R9 ;  /* 0x000008091a009986 */ /* 0x000fe2000c101114 */
[----:B------:R-:W-:Y:S02]  /*1fa80*/  ISETP.GE.AND P1, PT, R30, 0x12, PT ;  /* 0x000000121e00780c */ /* 0x000fe40003f26270 */
[----:B------:R-:W-:Y:S01]  /*1fa90*/  F2FP.SATFINITE.E4M3.F32.PACK_AB_MERGE_C R11, RZ, R11, RZ ;  /* 0x0000000bff0b723e */ /* 0x000fe200048070ff */
[----:B------:R-:W-:Y:S01]  /*1faa0*/  @!P0 STG.E.U8 desc[UR20][R26.64+0x9], R10 ;  /* 0x0000090a1a008986 */ /* 0x000fe2000c101114 */
[C---:B------:R-:W-:Y:S02]  /*1fab0*/  ISETP.LT.OR P5, PT, R0.reuse, 0x1, !P1 ;  /* 0x000000010000780c */ /* 0x040fe40004fa1670 */
[----:B------:R-:W-:Y:S01]  /*1fac0*/  ISETP.LT.OR P0, PT, R0, 0x9, !P2 ;  /* 0x000000090000780c */ /* 0x000fe20005701670 */
[----:B------:R-:W-:Y:S01]  /*1fad0*/  FMUL R154, R154, UR27 ;  /* 0x0000001b9a9a7c20 */ /* 0x000fe20008400000 */
[----:B------:R-:W-:Y:S01]  /*1fae0*/  ISETP.LT.OR P1, PT, R0, 0x9, !P1 ;  /* 0x000000090000780c */ /* 0x000fe20004f21670 */
[----:B------:R-:W-:Y:S01]  /*1faf0*/  FMUL R156, R156, UR27 ;  /* 0x0000001b9c9c7c20 */ /* 0x000fe20008400000 */
[----:B------:R-:W-:Y:S01]  /*1fb00*/  ISETP.GE.AND P2, PT, R30, 0x19, PT ;  /* 0x000000191e00780c */ /* 0x000fe20003f46270 */
[----:B------:R-:W-:Y:S03]  /*1fb10*/  @!P4 STG.E.U8 desc[UR20][R24.64+0x10], R11 ;  /* 0x0000100b1800c986 */ /* 0x000fe6000c101114 */
[----:B------:R-:W-:Y:S01]  /*1fb20*/  ISETP.LT.OR P4, PT, R0, 0x1, !P2 ;  /* 0x000000010000780c */ /* 0x000fe20005781670 */
[----:B------:R-:W-:Y:S01]  /*1fb30*/  FMUL R155, R155, UR27 ;  /* 0x0000001b9b9b7c20 */ /* 0x000fe20008400000 */
[----:B------:R-:W-:Y:S01]  /*1fb40*/  F2FP.SATFINITE.E4M3.F32.PACK_AB_MERGE_C R12, RZ, R12, RZ ;  /* 0x0000000cff0c723e */ /* 0x000fe200048070ff */
[----:B------:R-:W-:Y:S01]  /*1fb50*/  FMUL R158, R158, UR27 ;  /* 0x0000001b9e9e7c20 */ /* 0x000fe20008400000 */
[----:B------:R-:W-:Y:S01]  /*1fb60*/  F2FP.SATFINITE.E4M3.F32.PACK_AB_MERGE_C R14, RZ, R14, RZ ;  /* 0x0000000eff0e723e */ /* 0x000fe200048070ff */
[----:B------:R-:W-:Y:S01]  /*1fb70*/  FMUL R157, R157, UR27 ;  /* 0x0000001b9d9d7c20 */ /* 0x000fe20008400000 */
[----:B------:R-:W-:Y:S01]  /*1fb80*/  F2FP.SATFINITE.E4M3.F32.PACK_AB_MERGE_C R13, RZ, R13, RZ ;  /* 0x0000000dff0d723e */ /* 0x000fe200048070ff */
[----:B------:R-:W-:Y:S01]  /*1fb90*/  @!P5 STG.E.U8 desc[UR20][R24.64+0x11], R12 ;  /* 0x0000110c1800d986 */ /* 0x000fe2000c101114 */
[----:B------:R-:W-:-:S03]  /*1fba0*/  F2FP.SATFINITE.E4M3.F32.PACK_AB_MERGE_C R15, RZ, R15, RZ ;  /* 0x0000000fff0f723e */ /* 0x000fc600048070ff */
[----:B------:R-:W-:Y:S01]  /*1fbb0*/  @!P1 STG.E.U8 desc[UR20][R26.64+0x11], R14 ;  /* 0x0000110e1a009986 */ /* 0x000fe2000c101114 */
[----:B------:R-:W-:-:S03]  /*1fbc0*/  ISETP.GE.AND P1, PT, R30, 0x1a, PT ;  /* 0x0000001a1e00780c */ /* 0x000fc60003f26270 */
[----:B------:R-:W-:Y:S01]  /*1fbd0*/  @!P0 STG.E.U8 desc[UR20][R26.64+0x10], R13 ;  /* 0x0000100d1a008986 */ /* 0x000fe2000c101114 */
[----:B------:R-:W-:-:S03]  /*1fbe0*/  ISETP.LT.OR P0, PT, R0, 0x9, !P2 ;  /* 0x000000090000780c */ /* 0x000fc60005701670 */
[----:B------:R-:W-:Y:S01]  /*1fbf0*/  @!P4 STG.E.U8 desc[UR20][R24.64+0x18], R15 ;  /* 0x0000180f1800c986 */ /* 0x000fe2000c101114 */
[C---:B------:R-:W-:Y:S02]  /*1fc00*/  ISETP.LT.OR P4, PT, R0.reuse, 0x1, !P1 ;  /* 0x000000010000780c */ /* 0x040fe40004f81670 */
[----:B------:R-:W-:Y:S01]  /*1fc10*/  ISETP.LT.OR P1, PT, R0, 0x9, !P1 ;  /* 0x000000090000780c */ /* 0x000fe20004f21670 */
[----:B------:R-:W-:Y:S01]  /*1fc20*/  FMUL R160, R160, UR27 ;  /* 0x0000001ba0a07c20 */ /* 0x000fe20008400000 */
[----:B------:R-:W-:Y:S01]  /*1fc30*/  F2FP.SATFINITE.E4M3.F32.PACK_AB_MERGE_C R16, RZ, R16, RZ ;  /* 0x00000010ff10723e */ /* 0x000fe200048070ff */
        /* <DEDUP_REMOVED lines=8> */
[----:B------:R-:W-:Y:S04]  /*1fcc0*/  @!P4 STG.E.U8 desc[UR20][R24.64+0x19], R16 ;  /* 0x000019101800c986 */ /* 0x000fe8000c101114 */
[----:B------:R-:W-:Y:S01]  /*1fcd0*/  @!P0 STG.E.U8 desc[UR20][R26.64+0x18], R17 ;  /* 0x000018111a008986 */ /* 0x000fe2000c101114 */
[----:B------:R-:W-:-:S03]  /*1fce0*/  ISETP.GE.AND P0, PT, R30, 0x22, PT ;  /* 0x000000221e00780c */ /* 0x000fc60003f06270 */
[----:B------:R-:W-:Y:S01]  /*1fcf0*/  @!P1 STG.E.U8 desc[UR20][R26.64+0x19], R18 ;  /* 0x000019121a009986 */ /* 0x000fe2000c101114 */
[----:B------:R-:W-:Y:S02]  /*1fd00*/  ISETP.GE.AND P1, PT, R30, 0x21, PT ;  /* 0x000000211e00780c */ /* 0x000fe40003f26270 */
[C---:B------:R-:W-:Y:S01]  /*1fd10*/  ISETP.LT.OR P4, PT, R0.reuse, 0x1, !P0 ;  /* 0x000000010000780c */ /* 0x040fe20004781670 */
[----:B------:R-:W-:Y:S01]  /*1fd20*/  FMUL R163, R163, UR27 ;  /* 0x0000001ba3a37c20 */ /* 0x000fe20008400000 */
[----:B------:R-:W-:Y:S01]  /*1fd30*/  ISETP.LT.OR P2, PT, R0, 0x1, !P1 ;  /* 0x000000010000780c */ /* 0x000fe20004f41670 */
[----:B------:R-:W-:Y:S01]  /*1fd40*/  FMUL R166, R166, UR27 ;  /* 0x0000001ba6a67c20 */ /* 0x000fe20008400000 */
[C---:B------:R-:W-:Y:S01]  /*1fd50*/  ISETP.LT.OR P1, PT, R0.reuse, 0x9, !P1 ;  /* 0x000000090000780c */ /* 0x040fe20004f21670 */
[----:B------:R-:W-:Y:S01]  /*1fd60*/  FMUL R165, R165, UR27 ;  /* 0x0000001ba5a57c20 */ /* 0x000fe20008400000 */
        /* <DEDUP_REMOVED lines=8> */
[----:B------:R-:W-:-:S03]  /*1fdf0*/  ISETP.GE.AND P4, PT, R30, 0x29, PT ;  /* 0x000000291e00780c */ /* 0x000fc60003f86270 */
[----:B------:R-:W-:Y:S01]  /*1fe00*/  @!P2 STG.E.U8 desc[UR20][R24.64+0x20], R19 ;  /* 0x000020131800a986 */ /* 0x000fe2000c101114 */
[----:B------:R-:W-:-:S03]  /*1fe10*/  ISETP.GE.AND P2, PT, R30, 0x2a, PT ;  /* 0x0000002a1e00780c */ /* 0x000fc60003f46270 */
[----:B------:R-:W-:Y:S01]  /*1fe20*/  @!P1 STG.E.U8 desc[UR20][R26.64+0x20], R21 ;  /* 0x000020151a009986 */ /* 0x000fe2000c101114 */
[C---:B------:R-:W-:Y:S02]  /*1fe30*/  ISETP.LT.OR P1, PT, R0.reuse, 0x1, !P4 ;  /* 0x000000010000780c */ /* 0x040fe40006721670 */
[----:B------:R-:W-:Y:S01]  /*1fe40*/  ISETP.LT.OR P5, PT, R0, 0x1, !P2 ;  /* 0x000000010000780c */ /* 0x000fe200057a1670 */
[----:B------:R-:W-:Y:S01]  /*1fe50*/  @!P0 STG.E.U8 desc[UR20][R26.64+0x21], R22 ;  /* 0x000021161a008986 */ /* 0x000fe2000c101114 */
[----:B------:R-:W-:Y:S02]  /*1fe60*/  ISETP.GE.AND P0, PT, R30, 0x32, PT ;  /* 0x000000321e00780c */ /* 0x000fe40003f06270 */
[C---:B------:R-:W-:Y:S01]  /*1fe70*/  ISETP.LT.OR P4, PT, R0.reuse, 0x9, !P4 ;  /* 0x000000090000780c */ /* 0x040fe20006781670 */
[----:B------:R-:W-:Y:S01]  /*1fe80*/  FMUL R169, R169, UR27 ;  /* 0x0000001ba9a97c20 */ /* 0x000fe20008400000 */
[----:B------:R-:W-:Y:S01]  /*1fe90*/  ISETP.LT.OR P2, PT, R0, 0x9, !P2 ;  /* 0x000000090000780c */ /* 0x000fe20005741670 */
[----:B------:R-:W-:Y:S01]  /*1fea0*/  FMUL R172, R172, UR27 ;  /* 0x0000001bacac7c20 */ /* 0x000fe20008400000 */
[----:B------:R-:W-:Y:S01]  /*1feb0*/  ISETP.LT.OR P6, PT, R0, 0x1, !P0 ;  /* 0x000000010000780c */ /* 0x000fe200047c1670 */
[----:B------:R-:W-:Y:S01]  /*1fec0*/  FMUL R171, R171, UR27 ;  /* 0x0000001babab7c20 */ /* 0x000fe20008400000 */
[----:B------:R-:W-:Y:S01]  /*1fed0*/  F2FP.SATFINITE.E4M3.F32.PACK_AB_MERGE_C R152, RZ, R152, RZ ;  /* 0x00000098ff98723e */ /* 0x000fe200048070ff */
[----:B------:R-:W-:Y:S01]  /*1fee0*/  @!P1 STG.E.U8 desc[UR20][R24.64+0x28], R23 ;  /* 0x0000281718009986 */ /* 0x000fe2000c101114 */
[----:B------:R-:W-:-:S02]  /*1fef0*/  F2FP.SATFINITE.E4M3.F32.PACK_AB_MERGE_C R153, RZ, R153, RZ ;  /* 0x00000099ff99723e */ /* 0x000fc400048070ff */
[----:B------:R-:W-:Y:S01]  /*1ff00*/  ISETP.GE.AND P1, PT, R30, 0x31, PT ;  /* 0x000000311e00780c */ /* 0x000fe20003f26270 */
[----:B------:R-:W-:Y:S01]  /*1ff10*/  @!P5 STG.E.U8 desc[UR20][R24.64+0x29], R152 ;  /* 0x000029981800d986 */ /* 0x000fe2000c101114 */
[----:B------:R-:W-:Y:S02]  /*1ff20*/  F2FP.SATFINITE.E4M3.F32.PACK_AB_MERGE_C R154, RZ, R154, RZ ;  /* 0x0000009aff9a723e */ /* 0x000fe400048070ff */
[----:B------:R-:W-:Y:S01]  /*1ff30*/  F2FP.SATFINITE.E4M3.F32.PACK_AB_MERGE_C R156, RZ, R156, RZ ;  /* 0x0000009cff9c723e */ /* 0x000fe200048070ff */
[----:B------:R-:W-:Y:S01]  /*1ff40*/  @!P4 STG.E.U8 desc[UR20][R26.64+0x28], R153 ;  /* 0x000028991a00c986 */ /* 0x000fe2000c101114 */
[----:B------:R-:W-:Y:S02]  /*1ff50*/  ISETP.LT.OR P5, PT, R0, 0x1, !P1 ;  /* 0x000000010000780c */ /* 0x000fe40004fa1670 */
[----:B------:R-:W-:Y:S01]  /*1ff60*/  ISETP.GE.AND P4, PT, R30, 0x3a, PT ;  /* 0x0000003a1e00780c */ /* 0x000fe20003f86270 */
[----:B------:R-:W-:Y:S01]  /*1ff70*/  FMUL R174, R174, UR27 ;  /* 0x0000001baeae7c20 */ /* 0x000fe20008400000 */
[C---:B------:R-:W-:Y:S01]  /*1ff80*/  ISETP.LT.OR P0, PT, R0.reuse, 0x9, !P0 ;  /* 0x000000090000780c */ /* 0x040fe20004701670 */
[----:B------:R-:W-:Y:S01]  /*1ff90*/  @!P2 STG.E.U8 desc[UR20][R26.64+0x29], R154 ;  /* 0x0000299a1a00a986 */ /* 0x000fe2000c101114 */
[----:B------:R-:W-:-:S03]  /*1ffa0*/  ISETP.LT.OR P1, PT, R0, 0x9, !P1 ;  /* 0x000000090000780c */ /* 0x000fc60004f21670 */
[----:B------:R-:W-:Y:S01]  /*1ffb0*/  @!P6 STG.E.U8 desc[UR20][R24.64+0x31], R156 ;  /* 0x0000319c1800e986 */ /* 0x000fe2000c101114 */
[----:B------:R-:W-:Y:S02]  /*1ffc0*/  ISETP.LT.OR P6, PT, R0, 0x1, !P4 ;  /* 0x000000010000780c */ /* 0x000fe400067c1670 */
[----:B------:R-:W-:Y:S01]  /*1ffd0*/  F2FP.SATFINITE.E4M3.F32.PACK_AB_MERGE_C R155, RZ, R155, RZ ;  /* 0x0000009bff9b723e */ /* 0x000fe200048070ff */
[----:B------:R-:W-:Y:S01]  /*1ffe0*/  FMUL R173, R173, UR27 ;  /* 0x0000001badad7c20 */ /* 0x000fe20008400000 */
[----:B------:R-:W-:Y:S01]  /*1fff0*/  F2FP.SATFINITE.E4M3.F32.PACK_AB_MERGE_C R158, RZ, R158, RZ ;  /* 0x0000009eff9e723e */ /* 0x000fe200048070ff */
[----:B------:R-:W-:Y:S01]  /*20000*/  FMUL R176, R176, UR27 ;  /* 0x0000001bb0b07c20 */ /* 0x000fe20008400000 */
[----:B------:R-:W-:Y:S01]  /*20010*/  ISETP.GE.AND P2, PT, R30, 0x39, PT ;  /* 0x000000391e00780c */ /* 0x000fe20003f46270 */
[----:B------:R-:W-:Y:S01]  /*20020*/  @!P5 STG.E.U8 desc[UR20][R24.64+0x30], R155 ;  /* 0x0000309b1800d986 */ /* 0x000fe2000c101114 */
[----:B------:R-:W-:Y:S02]  /*20030*/  F2FP.SATFINITE.E4M3.F32.PACK_AB_MERGE_C R157, RZ, R157, RZ ;  /* 0x0000009dff9d723e */ /* 0x000fe400048070ff */
[----:B------:R-:W-:Y:S01]  /*20040*/  F2FP.SATFINITE.E4M3.F32.PACK_AB_MERGE_C R160, RZ, R160, RZ ;  /* 0x000000a0ffa0723e */ /* 0x000fe200048070ff */
[----:B------:R-:W-:Y:S01]  /*20050*/  @!P0 STG.E.U8 desc[UR20][R26.64+0x31], R158 ;  /* 0x0000319e1a008986 */ /* 0x000fe2000c101114 */
[----:B------:R-:W-:-:S02]  /*20060*/  ISETP.LT.OR P5, PT, R0, 0x1, !P2 ;  /* 0x000000010000780c */ /* 0x000fc400057a1670 */
        /* <DEDUP_REMOVED lines=26> */
[----:B0-----:R-:W-:Y:S01]  /*20210*/  F2FP.SATFINITE.E4M3.F32.PACK_AB_MERGE_C R3, RZ, R166, RZ ;  /* 0x000000a6ff03723e */ /* 0x001fe200048070ff */
[----:B------:R-:W-:Y:S01]  /*20220*/  FMUL R182, R182, UR27 ;  /* 0x0000001bb6b67c20 */ /* 0x000fe20008400000 */
[----:B------:R-:W-:Y:S01]  /*20230*/  ISETP.GE.AND P2, PT, R30, 0x49, PT ;  /* 0x000000491e00780c */ /* 0x000fe20003f46270 */
[----:B------:R-:W-:Y:S01]  /*20240*/  @!P5 STG.E.U8 desc[UR20][R24.64+0x40], R163 ;  /* 0x000040a31800d986 */ /* 0x000fe2000c101114 */
[----:B------:R-:W-:Y:S02]  /*20250*/  F2FP.SATFINITE.E4M3.F32.PACK_AB_MERGE_C R165, RZ, R165, RZ ;  /* 0x000000a5ffa5723e */ /* 0x000fe400048070ff */
[----:B-1----:R-:W-:Y:S01]  /*20260*/  F2FP.SATFINITE.E4M3.F32.PACK_AB_MERGE_C R5, RZ, R168, RZ ;  /* 0x000000a8ff05723e */ /* 0x002fe200048070ff */
[----:B------:R0:W-:Y:S01]  /*20270*/  @!P0 STG.E.U8 desc[UR20][R26.64+0x41], R3 ;  /* 0x000041031a008986 */ /* 0x0001e2000c101114 */
[----:B------:R-:W-:-:S02]  /*20280*/  ISETP.LT.OR P5, PT, R0, 0x1, !P2 ;  /* 0x000000010000780c */ /* 0x000fc400057a1670 */
[----:B------:R-:W-:Y:S01]  /*20290*/  ISETP.GE.AND P0, PT, R30, 0x52, PT ;  /* 0x000000521e00780c */ /* 0x000fe20003f06270 */
[----:B------:R-:W-:Y:S01]  /*202a0*/  FMUL R181, R181, UR27 ;  /* 0x0000001bb5b57c20 */ /* 0x000fe20008400000 */
[C---:B------:R-:W-:Y:S01]  /*202b0*/  ISETP.LT.OR P4, PT, R0.reuse, 0x9, !P4 ;  /* 0x000000090000780c */ /* 0x040fe20006781670 */
[----:B------:R-:W-:Y:S01]  /*202c0*/  @!P1 STG.E.U8 desc[UR20][R26.64+0x40], R165 ;  /* 0x000040a51a009986 */ /* 0x000fe2000c101114 */
[----:B------:R-:W-:-:S03]  /*202d0*/  ISETP.LT.OR P2, PT, R0, 0x9, !P2 ;  /* 0x000000090000780c */ /* 0x000fc60005741670 */
[----:B------:R1:W-:Y:S01]  /*202e0*/  @!P6 STG.E.U8 desc[UR20][R24.64+0x49], R5 ;  /* 0x000049051800e986 */ /* 0x0003e2000c101114 */
        /* <DEDUP_REMOVED lines=8> */
[----:B------:R-:W-:Y:S01]  /*20370*/  ISETP.LT.OR P5, PT, R0, 0x1, !P1 ;  /* 0x000000010000780c */ /* 0x000fe20004fa1670 */
[----:B------:R0:W-:Y:S01]  /*20380*/  @!P4 STG.E.U8 desc[UR20][R26.64+0x49], R3 ;  /* 0x000049031a00c986 */ /* 0x0001e2000c101114 */
[----:B-1----:R-:W-:-:S02]  /*20390*/  F2FP.SATFINITE.E4M3.F32.PACK_AB_MERGE_C R5, RZ, R172, RZ ;  /* 0x000000acff05723e */ /* 0x002fc400048070ff */
        /* <DEDUP_REMOVED lines=193> */
[----:B------:R-:W-:Y:S01]  /*20fb0*/  ISETP.LT.OR P6, PT, R0, 0x1, !P0 ;  /* 0x000000010000780c */ /* 0x000fe200047c1670 */
[----:B------:R-:W-:Y:S01]  /*20fc0*/  FMUL R220, R220, UR27 ;  /* 0x0000001bdcdc7c20 */ /* 0x000fe20008400000 */
        /* <DEDUP_REMOVED lines=73> */
[----:B--2---:R-:W-:Y:S01]  /*21460*/  FMUL R2, R2, UR27 ;  /* 0x0000001b02027c20 */ /* 0x004fe20008400000 */
[----:B0-----:R-:W-:Y:S01]  /*21470*/  F2FP.SATFINITE.E4M3.F32.PACK_AB_MERGE_C R3, RZ, R234, RZ ;  /* 0x000000eaff03723e */ /* 0x001fe200048070ff */
[----:B------:R-:W2:Y:S01]  /*21480*/  LDL.LU R32, [R1+0x218] ;  /* 0x0002180001207983 */ /* 0x000ea20000300800 */
[----:B------:R-:W-:Y:S01]  /*21490*/  F2FP.SATFINITE.E4M3.F32.PACK_AB_MERGE_C R233, RZ, R233, RZ ;  /* 0x000000e9ffe9723e */ /* 0x000fe200048070ff */
[----:B----4-:R-:W-:Y:S01]  /*214a0*/  FMUL R4, R34, UR27 ;  /* 0x0000001b22047c20 */ /* 0x010fe20008400000 */
[----:B------:R-:W-:Y:S01]  /*214b0*/  ISETP.GE.AND P1, PT, R30, 0xd1, PT ;  /* 0x000000d11e00780c */ /* 0x000fe20003f26270 */
[----:B------:R-:W-:Y:S01]  /*214c0*/  @!P5 STG.E.U8 desc[UR20][R24.64+0xc8], R231 ;  /* 0x0000c8e71800d986 */ /* 0x000fe2000c101114 */
[----:B------:R-:W-:Y:S01]  /*214d0*/  FMUL R235, R235, UR27 ;  /* 0x0000001bebeb7c20 */ /* 0x000fe20008400000 */
[----:B-1----:R-:W-:Y:S01]  /*214e0*/  F2FP.SATFINITE.E4M3.F32.PACK_AB_MERGE_C R5, RZ, R236, RZ ;  /* 0x000000ecff05723e */ /* 0x002fe200048070ff */
[----:B------:R-:W-:Y:S01]  /*214f0*/  FMUL R237, R237, UR27 ;  /* 0x0000001beded7c20 */ /* 0x000fe20008400000 */
[----:B------:R3:W-:Y:S01]  /*21500*/  @!P4 STG.E.U8 desc[UR20][R26.64+0xc9], R3 ;  /* 0x0000c9031a00c986 */ /* 0x0007e2000c101114 */
[----:B------:R-:W-:-:S02]  /*21510*/  F2FP.SATFINITE.E4M3.F32.PACK_AB_MERGE_C R9, RZ, R4, RZ ;  /* 0x00000004ff09723e */ /* 0x000fc400048070ff */
[C---:B------:R-:W-:Y:S01]  /*21520*/  ISETP.LT.OR P5, PT, R0.reuse, 0x1, !P1 ;  /* 0x000000010000780c */ /* 0x040fe20004fa1670 */
[----:B------:R-:W-:Y:S01]  /*21530*/  @!P2 STG.E.U8 desc[UR20][R26.64+0xc8], R233 ;  /* 0x0000c8e91a00a986 */ /* 0x000fe2000c101114 */
[----:B------:R-:W-:Y:S02]  /*21540*/  F2FP.SATFINITE.E4M3.F32.PACK_AB_MERGE_C R235, RZ, R235, RZ ;  /* 0x000000ebffeb723e */ /* 0x000fe400048070ff */
[----:B------:R-:W-:Y:S01]  /*21550*/  ISETP.LT.OR P0, PT, R0, 0x9, !P0 ;  /* 0x000000090000780c */ /* 0x000fe20004701670 */
[----:B------:R0:W-:Y:S01]  /*21560*/  @!P6 STG.E.U8 desc[UR20][R24.64+0xd1], R5 ;  /* 0x0000d1051800e986 */ /* 0x0001e2000c101114 */
[----:B---3--:R-:W-:Y:S01]  /*21570*/  FMUL R3, R31, UR27 ;  /* 0x0000001b1f037c20 */ /* 0x008fe20008400000 */
[----:B-----5:R-:W-:Y:S02]  /*21580*/  FMUL R4, R28, UR27 ;  /* 0x0000001b1c047c20 */ /* 0x020fe40008400000 */
[----:B------:R-:W3:Y:S01]  /*21590*/  LDL.LU R31, [R1+0x21c] ;  /* 0x00021c00011f7983 */ /* 0x000ee20000300800 */
[----:B------:R-:W-:-:S02]  /*215a0*/  ISETP.GE.AND P2, PT, R30, 0xd9, PT ;  /* 0x000000d91e00780c */ /* 0x000fc40003f46270 */
[----:B------:R-:W-:Y:S01]  /*215b0*/  ISETP.LT.OR P1, PT, R0, 0x9, !P1 ;  /* 0x000000090000780c */ /* 0x000fe20004f21670 */
[----:B------:R-:W4:Y:S01]  /*215c0*/  LDL.LU R35, [R1+0x220] ;  /* 0x0002200001237983 */ /* 0x000f220000300800 */
[----:B------:R-:W-:Y:S02]  /*215d0*/  ISETP.GE.AND P4, PT, R30, 0xda, PT ;  /* 0x000000da1e00780c */ /* 0x000fe40003f86270 */
[----:B0-----:R-:W-:Y:S01]  /*215e0*/  F2FP.SATFINITE.E4M3.F32.PACK_AB_MERGE_C R5, RZ, R2, RZ ;  /* 0x00000002ff05723e */ /* 0x001fe200048070ff */
[----:B------:R-:W-:Y:S01]  /*215f0*/  FMUL R2, R29, UR27 ;  /* 0x0000001b1d027c20 */ /* 0x000fe20008400000 */
[----:B------:R-:W-:Y:S01]  /*21600*/  @!P5 STG.E.U8 desc[UR20][R24.64+0xd0], R235 ;  /* 0x0000d0eb1800d986 */ /* 0x000fe2000c101114 */
[----:B------:R-:W-:Y:S02]  /*21610*/  ISETP.LT.OR P5, PT, R0, 0x1, !P2 ;  /* 0x000000010000780c */ /* 0x000fe400057a1670 */
[----:B------:R-:W-:Y:S01]  /*21620*/  F2FP.SATFINITE.E4M3.F32.PACK_AB_MERGE_C R237, RZ, R237, RZ ;  /* 0x000000edffed723e */ /* 0x000fe200048070ff */
[----:B------:R-:W5:Y:S01]  /*21630*/  LDL.LU R29, [R1+0x224] ;  /* 0x00022400011d7983 */ /* 0x000f620000300800 */
[----:B------:R-:W-:-:S02]  /*21640*/  F2FP.SATFINITE.E4M3.F32.PACK_AB_MERGE_C R7, RZ, R3, RZ ;  /* 0x00000003ff07723e */ /* 0x000fc400048070ff */
[C---:B------:R-:W-:Y:S01]  /*21650*/  ISETP.LT.OR P6, PT, R0.reuse, 0x1, !P4 ;  /* 0x000000010000780c */ /* 0x040fe200067c1670 */
[----:B------:R-:W5:Y:S04]  /*21660*/  LDL.LU R34, [R1+0x228] ;  /* 0x0002280001227983 */ /* 0x000f680000300800 */
[----:B------:R-:W5:Y:S01]  /*21670*/  LDL.LU R28, [R1+0x22c] ;  /* 0x00022c00011c7983 */ /* 0x000f620000300800 */
[----:B------:R-:W-:Y:S01]  /*21680*/  ISETP.LT.OR P2, PT, R0, 0x9, !P2 ;  /* 0x000000090000780c */ /* 0x000fe20005741670 */
[----:B------:R-:W-:Y:S02]  /*21690*/  FMUL R3, R33, UR27 ;  /* 0x0000001b21037c20 */ /* 0x000fe40008400000 */
[----:B------:R-:W-:Y:S04]  /*216a0*/  @!P1 STG.E.U8 desc[UR20][R26.64+0xd0], R237 ;  /* 0x0000d0ed1a009986 */ /* 0x000fe8000c101114 */
[----:B------:R-:W-:Y:S04]  /*216b0*/  @!P0 STG.E.U8 desc[UR20][R26.64+0xd1], R5 ;  /* 0x0000d1051a008986 */ /* 0x000fe8000c101114 */
[----:B------:R0:W-:Y:S04]  /*216c0*/  @!P5 STG.E.U8 desc[UR20][R24.64+0xd8], R7 ;  /* 0x0000d8071800d986 */ /* 0x0001e8000c101114 */
[----:B------:R-:W5:Y:S01]  /*216d0*/  LDL.LU R33, [R1+0x230] ;  /* 0x0002300001217983 */ /* 0x000f620000300800 */
[----:B------:R-:W-:-:S02]  /*216e0*/  F2FP.SATFINITE.E4M3.F32.PACK_AB_MERGE_C R11, RZ, R4, RZ ;  /* 0x00000004ff0b723e */ /* 0x000fc400048070ff */
[----:B0-----:R-:W-:Y:S01]  /*216f0*/  F2FP.SATFINITE.E4M3.F32.PACK_AB_MERGE_C R7, RZ, R2, RZ ;  /* 0x00000002ff07723e */ /* 0x001fe200048070ff */
[----:B------:R0:W-:Y:S04]  /*21700*/  @!P6 STG.E.U8 desc[UR20][R24.64+0xd9], R9 ;  /* 0x0000d9091800e986 */ /* 0x0001e8000c101114 */
[----:B------:R1:W-:Y:S01]  /*21710*/  @!P2 STG.E.U8 desc[UR20][R26.64+0xd8], R7 ;  /* 0x0000d8071a00a986 */ /* 0x0003e2000c101114 */
[----:B0-----:R-:W-:Y:S01]  /*21720*/  F2FP.SATFINITE.E4M3.F32.PACK_AB_MERGE_C R9, RZ, R3, RZ ;  /* 0x00000003ff09723e */ /* 0x001fe200048070ff */
[----:B--2---:R-:W-:Y:S01]  /*21730*/  FMUL R5, R32, UR27 ;  /* 0x0000001b20057c20 */ /* 0x004fe20008400000 */
[----:B---3--:R-:W-:Y:S02]  /*21740*/  FMUL R2, R31, UR27 ;  /* 0x0000001b1f027c20 */ /* 0x008fe40008400000 */
[----:B------:R-:W2:Y:S04]  /*21750*/  LDL.LU R31, [R1+0x234] ;  /* 0x00023400011f7983 */ /* 0x000ea80000300800 */
[----:B------:R-:W3:Y:S01]  /*21760*/  LDL.LU R32, [R1+0x238] ;  /* 0x0002380001207983 */ /* 0x000ee20000300800 */
[----:B----4-:R-:W-:Y:S01]  /*21770*/  FMUL R3, R35, UR27 ;  /* 0x0000001b23037c20 */ /* 0x010fe20008400000 */
[----:B-----5:R-:W-:-:S02]  /*21780*/  FMUL R4, R29, UR27 ;  /* 0x0000001b1d047c20 */ /* 0x020fc40008400000 */
[----:B------:R-:W4:Y:S01]  /*21790*/  LDL.LU R29, [R1+0x23c] ;  /* 0x00023c00011d7983 */ /* 0x000f220000300800 */
[----:B-1----:R-:W-:-:S03]  /*217a0*/  F2FP.SATFINITE.E4M3.F32.PACK_AB_MERGE_C R7, RZ, R2, RZ ;  /* 0x00000002ff07723e */ /* 0x002fc600048070ff */
[----:B------:R-:W5:Y:S01]  /*217b0*/  LDL.LU R35, [R1+0x240] ;  /* 0x0002400001237983 */ /* 0x000f620000300800 */
[----:B------:R-:W-:-:S03]  /*217c0*/  FMUL R2, R28, UR27 ;  /* 0x0000001b1c027c20 */ /* 0x000fc60008400000 */
[----:B------:R-:W5:Y:S01]  /*217d0*/  LDL.LU R28, [R1+0x244] ;  /* 0x00024400011c7983 */ /* 0x000f620000300800 */
[----:B------:R-:W-:Y:S02]  /*217e0*/  ISETP.GE.AND P1, PT, R30, 0xe1, PT ;  /* 0x000000e11e00780c */ /* 0x000fe40003f26270 */
[C---:B------:R-:W-:Y:S02]  /*217f0*/  ISETP.LT.OR P4, PT, R0.reuse, 0x9, !P4 ;  /* 0x000000090000780c */ /* 0x040fe40006781670 */
[----:B------:R-:W-:Y:S02]  /*21800*/  ISETP.LT.OR P5, PT, R0, 0x1, !P1 ;  /* 0x000000010000780c */ /* 0x000fe40004fa1670 */
[----:B------:R-:W-:Y:S02]  /*21810*/  ISETP.GE.AND P0, PT, R30, 0xe2, PT ;  /* 0x000000e21e00780c */ /* 0x000fe40003f06270 */
[C---:B------:R-:W-:Y:S02]  /*21820*/  ISETP.LT.OR P1, PT, R0.reuse, 0x9, !P1 ;  /* 0x000000090000780c */ /* 0x040fe40004f21670 */
[----:B------:R-:W-:-:S02]  /*21830*/  ISETP.LT.OR P6, PT, R0, 0x1, !P0 ;  /* 0x000000010000780c */ /* 0x000fc400047c1670 */
[----:B------:R-:W-:Y:S02]  /*21840*/  ISETP.GE.AND P2, PT, R30, 0xe9, PT ;  /* 0x000000e91e00780c */ /* 0x000fe40003f46270 */
[----:B------:R-:W-:Y:S01]  /*21850*/  ISETP.LT.OR P0, PT, R0, 0x9, !P0 ;  /* 0x000000090000780c */ /* 0x000fe20004701670 */
[----:B------:R-:W-:Y:S01]  /*21860*/  @!P4 STG.E.U8 desc[UR20][R26.64+0xd9], R9 ;  /* 0x0000d9091a00c986 */ /* 0x000fe2000c101114 */
[----:B------:R-:W-:-:S03]  /*21870*/  F2FP.SATFINITE.E4M3.F32.PACK_AB_MERGE_C R13, RZ, R5, RZ ;  /* 0x00000005ff0d723e */ /* 0x000fc600048070ff */
[----:B------:R0:W-:Y:S01]  /*21880*/  @!P5 STG.E.U8 desc[UR20][R24.64+0xe0], R11 ;  /* 0x0000e00b1800d986 */ /* 0x0001e2000c101114 */
[----:B------:R-:W-:Y:S01]  /*21890*/  ISETP.LT.OR P5, PT, R0, 0x1, !P2 ;  /* 0x000000010000780c */ /* 0x000fe200057a1670 */
[----:B------:R-:W-:Y:S02]  /*218a0*/  FMUL R5, R34, UR27 ;  /* 0x0000001b22057c20 */ /* 0x000fe40008400000 */
[----:B------:R-:W5:Y:S04]  /*218b0*/  LDL.LU R34, [R1+0x248] ;  /* 0x0002480001227983 */ /* 0x000f680000300800 */
[----:B------:R-:W-:Y:S01]  /*218c0*/  @!P6 STG.E.U8 desc[UR20][R24.64+0xe1], R13 ;  /* 0x0000e10d1800e986 */ /* 0x000fe2000c101114 */
[----:B0-----:R-:W-:-:S03]  /*218d0*/  F2FP.SATFINITE.E4M3.F32.PACK_AB_MERGE_C R11, RZ, R4, RZ ;  /* 0x00000004ff0b723e */ /* 0x001fc600048070ff */
[----:B------:R0:W-:Y:S01]  /*218e0*/  @!P1 STG.E.U8 desc[UR20][R26.64+0xe0], R7 ;  /* 0x0000e0071a009986 */ /* 0x0001e2000c101114 */
[----:B------:R-:W-:Y:S01]  /*218f0*/  F2FP.SATFINITE.E4M3.F32.PACK_AB_MERGE_C R9, RZ, R3, RZ ;  /* 0x00000003ff09723e */ /* 0x000fe200048070ff */
[----:B------:R-:W-:-:S04]  /*21900*/  FMUL R3, R33, UR27 ;  /* 0x0000001b21037c20 */ /* 0x000fc80008400000 */
[----:B------:R-:W-:Y:S01]  /*21910*/  @!P0 STG.E.U8 desc[UR20][R26.64+0xe1], R9 ;  /* 0x0000e1091a008986 */ /* 0x000fe2000c101114 */
[----:B0-----:R-:W-:-:S03]  /*21920*/  F2FP.SATFINITE.E4M3.F32.PACK_AB_MERGE_C R7, RZ, R2, RZ ;  /* 0x00000002ff07723e */ /* 0x001fc600048070ff */
[----:B------:R0:W-:Y:S01]  /*21930*/  @!P5 STG.E.U8 desc[UR20][R24.64+0xe8], R11 ;  /* 0x0000e80b1800d986 */ /* 0x0001e2000c101114 */
[----:B------:R-:W-:Y:S01]  /*21940*/  F2FP.SATFINITE.E4M3.F32.PACK_AB_MERGE_C R13, RZ, R5, RZ ;  /* 0x00000005ff0d723e */ /* 0x000fe200048070ff */
[----:B--2---:R-:W-:Y:S02]  /*21950*/  FMUL R4, R31, UR27 ;  /* 0x0000001b1f047c20 */ /* 0x004fe40008400000 */
[----:B------:R-:W2:Y:S04]  /*21960*/  LDL.LU R31, [R1+0x24c] ;  /* 0x00024c00011f7983 */ /* 0x000ea80000300800 */
[----:B------:R-:W2:Y:S01]  /*21970*/  LDL.LU R33, [R1+0x250] ;  /* 0x0002500001217983 */ /* 0x000ea20000300800 */
[----:B---3--:R-:W-:Y:S01]  /*21980*/  FMUL R5, R32, UR27 ;  /* 0x0000001b20057c20 */ /* 0x008fe20008400000 */
[----:B----4-:R-:W-:-:S02]  /*21990*/  FMUL R2, R29, UR27 ;  /* 0x0000001b1d027c20 */ /* 0x010fc40008400000 */
[----:B------:R-:W3:Y:S01]  /*219a0*/  LDL.LU R29, [R1+0x254] ;  /* 0x00025400011d7983 */ /* 0x000ee20000300800 */
[----:B0-----:R-:W-:-:S03]  /*219b0*/  F2FP.SATFINITE.E4M3.F32.PACK_AB_MERGE_C R11, RZ, R4, RZ ;  /* 0x00000004ff0b723e */ /* 0x001fc600048070ff */
[----:B------:R-:W4:Y:S01]  /*219c0*/  LDL.LU R32, [R1+0x258] ;  /* 0x0002580001207983 */ /* 0x000f220000300800 */
[----:B-----5:R-:W-:-:S03]  /*219d0*/  FMUL R4, R28, UR27 ;  /* 0x0000001b1c047c20 */ /* 0x020fc60008400000 */
[----:B------:R-:W5:Y:S01]  /*219e0*/  LDL.LU R28, [R1+0x25c] ;  /* 0x00025c00011c7983 */ /* 0x000f620000300800 */
[----:B------:R-:W-:-:S04]  /*219f0*/  ISETP.GE.AND P4, PT, R30, 0xea, PT ;  /* 0x000000ea1e00780c */ /* 0x000fc80003f86270 */
[C---:B------:R-:W-:Y:S02]  /*21a00*/  ISETP.LT.OR P6, PT, R0.reuse, 0x1, !P4 ;  /* 0x000000010000780c */ /* 0x040fe400067c1670 */
[----:B------:R-:W-:Y:S02]  /*21a10*/  ISETP.LT.OR P2, PT, R0, 0x9, !P2 ;  /* 0x000000090000780c */ /* 0x000fe40005741670 */
[----:B------:R-:W-:Y:S02]  /*21a20*/  ISETP.GE.AND P1, PT, R30, 0xf1, PT ;  /* 0x000000f11e00780c */ /* 0x000fe40003f26270 */
[C---:B------:R-:W-:Y:S02]  /*21a30*/  ISETP.LT.OR P4, PT, R0.reuse, 0x9, !P4 ;  /* 0x000000090000780c */ /* 0x040fe40006781670 */
[----:B------:R-:W-:Y:S02]  /*21a40*/  ISETP.LT.OR P5, PT, R0, 0x1, !P1 ;  /* 0x000000010000780c */ /* 0x000fe40004fa1670 */
[----:B------:R-:W-:-:S03]  /*21a50*/  ISETP.GE.AND P0, PT, R30, 0xf2, PT ;  /* 0x000000f21e00780c */ /* 0x000fc60003f06270 */
[----:B------:R-:W-:Y:S01]  /*21a60*/  @!P6 STG.E.U8 desc[UR20][R24.64+0xe9], R13 ;  /* 0x0000e90d1800e986 */ /* 0x000fe2000c101114 */
[C---:B------:R-:W-:Y:S02]  /*21a70*/  ISETP.LT.OR P6, PT, R0.reuse, 0x1, !P0 ;  /* 0x000000010000780c */ /* 0x040fe400047c1670 */
[----:B------:R-:W-:Y:S01]  /*21a80*/  F2FP.SATFINITE.E4M3.F32.PACK_AB_MERGE_C R9, RZ, R3, RZ ;  /* 0x00000003ff09723e */ /* 0x000fe200048070ff */
[----:B------:R0:W-:Y:S01]  /*21a90*/  @!P2 STG.E.U8 desc[UR20][R26.64+0xe8], R7 ;  /* 0x0000e8071a00a986 */ /* 0x0001e2000c101114 */
[----:B------:R-:W-:Y:S01]  /*21aa0*/  ISETP.LT.OR P1, PT, R0, 0x9, !P1 ;  /* 0x000000090000780c */ /* 0x000fe20004f21670 */
[----:B------:R-:W-:Y:S02]  /*21ab0*/  FMUL R3, R35, UR27 ;  /* 0x0000001b23037c20 */ /* 0x000fe40008400000 */
[----:B------:R-:W4:Y:S04]  /*21ac0*/  LDL.LU R35, [R1+0x260] ;  /* 0x0002600001237983 */ /* 0x000f280000300800 */
        /* <DEDUP_REMOVED lines=12> */
[----:B------:R-:W-:Y:S01]  /*21b90*/  FMUL R3, R33, UR27 ;  /* 0x0000001b21037c20 */ /* 0x000fe20008400000 */
[----:B---3--:R-:W-:-:S02]  /*21ba0*/  FMUL R4, R29, UR27 ;  /* 0x0000001b1d047c20 */ /* 0x008fc40008400000 */
[----:B------:R-:W3:Y:S01]  /*21bb0*/  LDL.LU R29, [R1+0x26c] ;  /* 0x00026c00011d7983 */ /* 0x000ee20000300800 */
[----:B0-----:R-:W-:-:S03]  /*21bc0*/  F2FP.SATFINITE.E4M3.F32.PACK_AB_MERGE_C R7, RZ, R2, RZ ;  /* 0x00000002ff07723e */ /* 0x001fc600048070ff */
[----:B------:R-:W3:Y:S01]  /*21bd0*/  LDL.LU R33, [R1+0x270] ;  /* 0x0002700001217983 */ /* 0x000ee20000300800 */
[----:B-----5:R-:W-:-:S03]  /*21be0*/  FMUL R2, R28, UR27 ;  /* 0x0000001b1c027c20 */ /* 0x020fc60008400000 */
        /* <DEDUP_REMOVED lines=13> */
[----:B----4-:R-:W-:Y:S02]  /*21cc0*/  FMUL R5, R32, UR27 ;  /* 0x0000001b20057c20 */ /* 0x010fe40008400000 */
        /* <DEDUP_REMOVED lines=38> */
[----:B----4-:R-:W-:-:S04]  /*21f30*/  FMUL R5, R32, UR27 ;  /* 0x0000001b20057c20 */ /* 0x010fc80008400000 */
[----:B------:R-:W-:Y:S01]  /*21f40*/  @!P6 STG.E.U8 desc[UR20][R24.64+0x109], R13 ;  /* 0x0001090d1800e986 */ /* 0x000fe2000c101114 */
[----:B0-----:R-:W-:-:S03]  /*21f50*/  F2FP.SATFINITE.E4M3.F32.PACK_AB_MERGE_C R11, RZ, R4, RZ ;  /* 0x00000004ff0b723e */ /* 0x001fc600048070ff */
[----:B------:R0:W-:Y:S01]  /*21f60*/  @!P2 STG.E.U8 desc[UR20][R26.64+0x108], R7 ;  /* 0x000108071a00a986 */ /* 0x0001e2000c101114 */
[----:B------:R-:W-:Y:S01]  /*21f70*/  F2FP.SATFINITE.E4M3.F32.PACK_AB_MERGE_C R9, RZ, R3, RZ ;  /* 0x00000003ff09723e */ /* 0x000fe200048070ff */
[----:B--2---:R-:W-:Y:S02]  /*21f80*/  FMUL R2, R31, UR27 ;  /* 0x0000001b1f027c20 */ /* 0x004fe40008400000 */
[----:B------:R-:W2:Y:S04]  /*21f90*/  LDL.LU R31, [R1+0x294] ;  /* 0x00029400011f7983 */ /* 0x000ea80000300800 */
[----:B------:R-:W4:Y:S01]  /*21fa0*/  LDL.LU R32, [R1+0x298] ;  /* 0x0002980001207983 */ /* 0x000f220000300800 */
        /* <DEDUP_REMOVED lines=33> */
[----:B----4-:R-:W-:Y:S01]  /*221c0*/  FMUL R5, R32, UR27 ;  /* 0x0000001b20057c20 */ /* 0x010fe20008400000 */
[----:B---3--:R-:W-:-:S02]  /*221d0*/  FMUL R2, R29, UR27 ;  /* 0x0000001b1d027c20 */ /* 0x008fc40008400000 */
        /* <DEDUP_REMOVED lines=250> */
[----:B------:R1:W-:Y:S01]  /*23180*/  @!P6 STG.E.U8 desc[UR20][R24.64+0x171], R13 ;  /* 0x0001710d1800e986 */ /* 0x0003e2000c101114 */
[----:B0-----:R-:W-:-:S03]  /*23190*/  F2FP.SATFINITE.E4M3.F32.PACK_AB_MERGE_C R11, RZ, R4, RZ ;  /* 0x00000004ff0b723e */ /* 0x001fc600048070ff */
[----:B------:R0:W-:Y:S01]  /*231a0*/  @!P1 STG.E.U8 desc[UR20][R26.64+0x170], R7 ;  /* 0x000170071a009986 */ /* 0x0001e2000c101114 */
[----:B------:R-:W-:Y:S01]  /*231b0*/  F2FP.SATFINITE.E4M3.F32.PACK_AB_MERGE_C R9, RZ, R3, RZ ;  /* 0x00000003ff09723e */ /* 0x000fe200048070ff */
[----:B------:R-:W-:Y:S01]  /*231c0*/  FMUL R3, R33, UR27 ;  /* 0x0000001b21037c20 */ /* 0x000fe20008400000 */
[----:B-1----:R-:W-:Y:S02]  /*231d0*/  F2FP.SATFINITE.E4M3.F32.PACK_AB_MERGE_C R13, RZ, R5, RZ ;  /* 0x00000005ff0d723e */ /* 0x002fe400048070ff */
[----:B0-----:R-:W-:Y:S01]  /*231e0*/  F2FP.SATFINITE.E4M3.F32.PACK_AB_MERGE_C R7, RZ, R2, RZ ;  /* 0x00000002ff07723e */ /* 0x001fe200048070ff */
[----:B------:R-:W-:Y:S04]  /*231f0*/  @!P0 STG.E.U8 desc[UR20][R26.64+0x171], R9 ;  /* 0x000171091a008986 */ /* 0x000fe8000c101114 */
[----:B------:R0:W-:Y:S01]  /*23200*/  @!P5 STG.E.U8 desc[UR20][R24.64+0x178], R11 ;  /* 0x0001780b1800d986 */ /* 0x0001e2000c101114 */
[----:B--2---:R-:W-:-:S03]  /*23210*/  FMUL R4, R31, UR27 ;  /* 0x0000001b1f047c20 */ /* 0x004fc60008400000 */
[----:B------:R-:W2:Y:S01]  /*23220*/  LDL.LU R31, [R1+0x36c] ;  /* 0x00036c00011f7983 */ /* 0x000ea20000300800 */
[----:B----4-:R-:W-:-:S03]  /*23230*/  FMUL R5, R32, UR27 ;  /* 0x0000001b20057c20 */ /* 0x010fc60008400000 */
[----:B------:R-:W4:Y:S01]  /*23240*/  LDL.LU R33, [R1+0x370] ;  /* 0x0003700001217983 */ /* 0x000f220000300800 */
[----:B0-----:R-:W-:Y:S01]  /*23250*/  F2FP.SATFINITE.E4M3.F32.PACK_AB_MERGE_C R11, RZ, R4, RZ ;  /* 0x00000004ff0b723e */ /* 0x001fe200048070ff */
[----:B---3--:R-:W-:Y:S02]  /*23260*/  FMUL R2, R29, UR27 ;  /* 0x0000001b1d027c20 */ /* 0x008fe40008400000 */
[----:B------:R-:W3:Y:S04]  /*23270*/  LDL.LU R29, [R1+0x374] ;  /* 0x00037400011d7983 */ /* 0x000ee80000300800 */
[----:B------:R-:W3:Y:S01]  /*23280*/  LDL.LU R32, [R1+0x378] ;  /* 0x0003780001207983 */ /* 0x000ee20000300800 */
[----:B-----5:R-:W-:-:S03]  /*23290*/  FMUL R4, R28, UR27 ;  /* 0x0000001b1c047c20 */ /* 0x020fc60008400000 */
[----:B------:R-:W5:Y:S01]  /*232a0*/  LDL.LU R28, [R1+0x37c] ;  /* 0x00037c00011c7983 */ /* 0x000f620000300800 */
[----:B------:R-:W-:-:S04]  /*232b0*/  ISETP.GE.AND P4, PT, R30, 0x17a, PT ;  /* 0x0000017a1e00780c */ /* 0x000fc80003f86270 */
[----:B------:R-:W-:Y:S02]  /*232c0*/  ISETP.LT.OR P6, PT, R0, 0x1, !P4 ;  /* 0x000000010000780c */ /* 0x000fe400067c1670 */
[----:B------:R-:W-:Y:S02]  /*232d0*/  ISETP.GE.AND P1, PT, R30, 0x181, PT ;  /* 0x000001811e00780c */ /* 0x000fe40003f26270 */
[C---:B------:R-:W-:Y:S02]  /*232e0*/  ISETP.LT.OR P4, PT, R0.reuse, 0x9, !P4 ;  /* 0x000000090000780c */ /* 0x040fe40006781670 */
[C---:B------:R-:W-:Y:S02]  /*232f0*/  ISETP.LT.OR P2, PT, R0.reuse, 0x9, !P2 ;  /* 0x000000090000780c */ /* 0x040fe40005741670 */
[----:B------:R-:W-:Y:S02]  /*23300*/  ISETP.LT.OR P5, PT, R0, 0x1, !P1 ;  /* 0x000000010000780c */ /* 0x000fe40004fa1670 */
[----:B------:R-:W-:-:S02]  /*23310*/  ISETP.GE.AND P0, PT, R30, 0x182, PT ;  /* 0x000001821e00780c */ /* 0x000fc40003f06270 */
[----:B------:R-:W-:Y:S01]  /*23320*/  F2FP.SATFINITE.E4M3.F32.PACK_AB_MERGE_C R9, RZ, R3, RZ ;  /* 0x00000003ff09723e */ /* 0x000fe200048070ff */
[----:B------:R0:W-:Y:S01]  /*23330*/  @!P6 STG.E.U8 desc[UR20][R24.64+0x179], R13 ;  /* 0x0001790d1800e986 */ /* 0x0001e2000c101114 */
[C---:B------:R-:W-:Y:S02]  /*23340*/  ISETP.LT.OR P6, PT, R0.reuse, 0x1, !P0 ;  /* 0x000000010000780c */ /* 0x040fe400047c1670 */
[----:B------:R-:W-:Y:S01]  /*23350*/  ISETP.LT.OR P1, PT, R0, 0x9, !P1 ;  /* 0x000000090000780c */ /* 0x000fe20004f21670 */
[----:B------:R-:W-:Y:S01]  /*23360*/  @!P4 STG.E.U8 desc[UR20][R26.64+0x179], R9 ;  /* 0x000179091a00c986 */ /* 0x000fe2000c101114 */
[----:B------:R-:W-:Y:S02]  /*23370*/  ISETP.GE.AND P4, PT, R30, 0x189, PT ;  /* 0x000001891e00780c */ /* 0x000fe40003f86270 */
[----:B------:R-:W-:Y:S01]  /*23380*/  ISETP.LT.OR P0, PT, R0, 0x9, !P0 ;  /* 0x000000090000780c */ /* 0x000fe20004701670 */
[----:B------:R1:W-:Y:S01]  /*23390*/  @!P2 STG.E.U8 desc[UR20][R26.64+0x178], R7 ;  /* 0x000178071a00a986 */ /* 0x0003e2000c101114 */
[----:B------:R-:W-:-:S03]  /*233a0*/  FMUL R3, R35, UR27 ;  /* 0x0000001b23037c20 */ /* 0x000fc60008400000 */
[----:B------:R1:W-:Y:S01]  /*233b0*/  @!P5 STG.E.U8 desc[UR20][R24.64+0x180], R11 ;  /* 0x0001800b1800d986 */ /* 0x0003e2000c101114 */
[----:B------:R-:W-:Y:S02]  /*233c0*/  ISETP.LT.OR P5, PT, R0, 0x1, !P4 ;  /* 0x000000010000780c */ /* 0x000fe400067a1670 */
[----:B0-----:R-:W-:Y:S01]  /*233d0*/  F2FP.SATFINITE.E4M3.F32.PACK_AB_MERGE_C R13, RZ, R5, RZ ;  /* 0x00000005ff0d723e */ /* 0x001fe200048070ff */
[----:B------:R-:W5:Y:S01]  /*233e0*/  LDL.LU R35, [R1+0x380] ;  /* 0x0003800001237983 */ /* 0x000f620000300800 */
[----:B-1----:R-:W-:-:S03]  /*233f0*/  F2FP.SATFINITE.E4M3.F32.PACK_AB_MERGE_C R7, RZ, R2, RZ ;  /* 0x00000002ff07723e */ /* 0x002fc600048070ff */
[----:B------:R-:W-:Y:S01]  /*23400*/  @!P6 STG.E.U8 desc[UR20][R24.64+0x181], R13 ;  /* 0x0001810d1800e986 */ /* 0x000fe2000c101114 */
[----:B------:R-:W-:Y:S02]  /*23410*/  F2FP.SATFINITE.E4M3.F32.PACK_AB_MERGE_C R9, RZ, R3, RZ ;  /* 0x00000003ff09723e */ /* 0x000fe400048070ff */
[----:B------:R-:W-:Y:S01]  /*23420*/  F2FP.SATFINITE.E4M3.F32.PACK_AB_MERGE_C R11, RZ, R4, RZ ;  /* 0x00000004ff0b723e */ /* 0x000fe200048070ff */
[----:B------:R0:W-:Y:S01]  /*23430*/  @!P1 STG.E.U8 desc[UR20][R26.64+0x180], R7 ;  /* 0x000180071a009986 */ /* 0x0001e2000c101114 */
[----:B------:R-:W-:-:S03]  /*23440*/  FMUL R5, R34, UR27 ;  /* 0x0000001b22057c20 */ /* 0x000fc60008400000 */
[----:B------:R-:W-:Y:S04]  /*23450*/  @!P0 STG.E.U8 desc[UR20][R26.64+0x181], R9 ;  /* 0x000181091a008986 */ /* 0x000fe8000c101114 */
[----:B------:R1:W-:Y:S01]  /*23460*/  @!P5 STG.E.U8 desc[UR20][R24.64+0x188], R11 ;  /* 0x0001880b1800d986 */ /* 0x0003e2000c101114 */
[----:B--2---:R-:W-:-:S03]  /*23470*/  FMUL R2, R31, UR27 ;  /* 0x0000001b1f027c20 */ /* 0x004fc60008400000 */
[----:B------:R-:W2:Y:S02]  /*23480*/  LDL.LU R31, [R1+0x384] ;  /* 0x00038400011f7983 */ /* 0x000ea40000300800 */
[----:B0-----:R-:W-:Y:S02]  /*23490*/  F2FP.SATFINITE.E4M3.F32.PACK_AB_MERGE_C R7, RZ, R2, RZ ;  /* 0x00000002ff07723e */ /* 0x001fe400048070ff */
[----:B------:R-:W2:Y:S01]  /*234a0*/  LDL.LU R34, [R1+0x388] ;  /* 0x0003880001227983 */ /* 0x000ea20000300800 */
[----:B----4-:R-:W-:Y:S01]  /*234b0*/  FMUL R3, R33, UR27 ;  /* 0x0000001b21037c20 */ /* 0x010fe20008400000 */
[----:B---3--:R-:W-:Y:S02]  /*234c0*/  FMUL R4, R29, UR27 ;  /* 0x0000001b1d047c20 */ /* 0x008fe40008400000 */
[----:B------:R-:W3:Y:S01]  /*234d0*/  LDL.LU R29, [R1+0x38c] ;  /* 0x00038c00011d7983 */ /* 0x000ee20000300800 */
[----:B------:R-:W-:-:S03]  /*234e0*/  FMUL R2, R32, UR27 ;  /* 0x0000001b20027c20 */ /* 0x000fc60008400000 */
[----:B------:R-:W4:Y:S02]  /*234f0*/  LDL.LU R33, [R1+0x390] ;  /* 0x0003900001217983 */ /* 0x000f240000300800 */
[----:B-1----:R-:W-:Y:S01]  /*23500*/  F2FP.SATFINITE.E4M3.F32.PACK_AB_MERGE_C R11, RZ, R2, RZ ;  /* 0x00000002ff0b723e */ /* 0x002fe200048070ff */
[----:B-----5:R-:W-:Y:S02]  /*23510*/  FMUL R2, R28, UR27 ;  /* 0x0000001b1c027c20 */ /* 0x020fe40008400000 */
[----:B------:R-:W5:Y:S01]  /*23520*/  LDL.LU R28, [R1+0x394] ;  /* 0x00039400011c7983 */ /* 0x000f620000300800 */
[----:B------:R-:W-:Y:S02]  /*23530*/  ISETP.GE.AND P2, PT, R30, 0x18a, PT ;  /* 0x0000018a1e00780c */ /* 0x000fe40003f46270 */
[----:B------:R-:W-:Y:S01]  /*23540*/  F2FP.SATFINITE.E4M3.F32.PACK_AB_MERGE_C R5, RZ, R5, RZ ;  /* 0x00000005ff05723e */ /* 0x000fe200048070ff */
[----:B------:R-:W4:Y:S01]  /*23550*/  LDL.LU R32, [R1+0x398] ;  /* 0x0003980001207983 */ /* 0x000f220000300800 */
[----:B------:R-:W-:-:S02]  /*23560*/  ISETP.LT.OR P6, PT, R0, 0x1, !P2 ;  /* 0x000000010000780c */ /* 0x000fc400057c1670 */
[----:B------:R-:W-:Y:S02]  /*23570*/  ISETP.GE.AND P0, PT, R30, 0x191, PT ;  /* 0x000001911e00780c */ /* 0x000fe40003f06270 */
[----:B------:R-:W-:Y:S02]  /*23580*/  ISETP.LT.OR P1, PT, R0, 0x9, !P4 ;  /* 0x000000090000780c */ /* 0x000fe40006721670 */
[----:B------:R-:W-:Y:S02]  /*23590*/  ISETP.GE.AND P4, PT, R30, 0x192, PT ;  /* 0x000001921e00780c */ /* 0x000fe40003f86270 */
[C---:B------:R-:W-:Y:S02]  /*235a0*/  ISETP.LT.OR P2, PT, R0.reuse, 0x9, !P2 ;  /* 0x000000090000780c */ /* 0x040fe40005741670 */
[----:B------:R-:W-:-:S03]  /*235b0*/  ISETP.LT.OR P5, PT, R0, 0x1, !P4 ;  /* 0x000000010000780c */ /* 0x000fc600067a1670 */
[----:B------:R0:W-:Y:S01]  /*235c0*/  @!P6 STG.E.U8 desc[UR20][R24.64+0x189], R5 ;  /* 0x000189051800e986 */ /* 0x0001e2000c101114 */
[----:B------:R-:W-:Y:S02]  /*235d0*/  ISETP.LT.OR P6, PT, R0, 0x1, !P0 ;  /* 0x000000010000780c */ /* 0x000fe400047c1670 */
[----:B------:R-:W-:Y:S01]  /*235e0*/  F2FP.SATFINITE.E4M3.F32.PACK_AB_MERGE_C R9, RZ, R4, RZ ;  /* 0x00000004ff09723e */ /* 0x000fe200048070ff */
[----:B------:R1:W-:Y:S01]  /*235f0*/  @!P1 STG.E.U8 desc[UR20][R26.64+0x188], R7 ;  /* 0x000188071a009986 */ /* 0x0003e2000c101114 */
[----:B0-----:R-:W-:Y:S01]  /*23600*/  F2FP.SATFINITE.E4M3.F32.PACK_AB_MERGE_C R5, RZ, R3, RZ ;  /* 0x00000003ff05723e */ /* 0x001fe200048070ff */
[----:B------:R-:W-:Y:S01]  /*23610*/  FMUL R3, R35, UR27 ;  /* 0x0000001b23037c20 */ /* 0x000fe20008400000 */
[----:B-1----:R-:W-:-:S03]  /*23620*/  F2FP.SATFINITE.E4M3.F32.PACK_AB_MERGE_C R7, RZ, R2, RZ ;  /* 0x00000002ff07723e */ /* 0x002fc600048070ff */
[----:B------:R0:W-:Y:S04]  /*23630*/  @!P2 STG.E.U8 desc[UR20][R26.64+0x189], R5 ;  /* 0x000189051a00a986 */ /* 0x0001e8000c101114 */
[----:B------:R-:W-:Y:S04]  /*23640*/  @!P6 STG.E.U8 desc[UR20][R24.64+0x190], R9 ;  /* 0x000190091800e986 */ /* 0x000fe8000c101114 */
[----:B------:R1:W-:Y:S01]  /*23650*/  @!P5 STG.E.U8 desc[UR20][R24.64+0x191], R11 ;  /* 0x0001910b1800d986 */ /* 0x0003e2000c101114 */
[----:B--2---:R-:W-:-:S03]  /*23660*/  FMUL R4, R31, UR27 ;  /* 0x0000001b1f047c20 */ /* 0x004fc60008400000 */
[----:B------:R-:W2:Y:S01]  /*23670*/  LDL.LU R31, [R1+0x39c] ;  /* 0x00039c00011f7983 */ /* 0x000ea20000300800 */
[----:B0-----:R-:W-:Y:S01]  /*23680*/  FMUL R5, R34, UR27 ;  /* 0x0000001b22057c20 */ /* 0x001fe20008400000 */
[----:B-1----:R-:W-:Y:S02]  /*23690*/  F2FP.SATFINITE.E4M3.F32.PACK_AB_MERGE_C R11, RZ, R4, RZ ;  /* 0x00000004ff0b723e */ /* 0x002fe400048070ff */
[----:B------:R-:W2:Y:S01]  /*236a0*/  LDL.LU R35, [R1+0x3a0] ;  /* 0x0003a00001237983 */ /* 0x000ea20000300800 */
[----:B---3--:R-:W-:-:S03]  /*236b0*/  FMUL R2, R29, UR27 ;  /* 0x0000001b1d027c20 */ /* 0x008fc60008400000 */
[----:B------:R-:W3:Y:S04]  /*236c0*/  LDL.LU R29, [R1+0x3a4] ;  /* 0x0003a400011d7983 */ /* 0x000ee80000300800 */
[----:B------:R-:W3:Y:S01]  /*236d0*/  LDL.LU R34, [R1+0x3a8] ;  /* 0x0003a80001227983 */ /* 0x000ee20000300800 */
[----:B-----5:R-:W-:-:S03]  /*236e0*/  FMUL R4, R28, UR27 ;  /* 0x0000001b1c047c20 */ /* 0x020fc60008400000 */
[----:B------:R-:W5:Y:S01]  /*236f0*/  LDL.LU R28, [R1+0x3ac] ;  /* 0x0003ac00011c7983 */ /* 0x000f620000300800 */
[----:B------:R-:W-:Y:S02]  /*23700*/  ISETP.LT.OR P0, PT, R0, 0x9, !P0 ;  /* 0x000000090000780c */ /* 0x000fe40004701670 */
[C---:B------:R-:W-:Y:S02]  /*23710*/  ISETP.GE.AND P2, PT, R30.reuse, 0x199, PT ;  /* 0x000001991e00780c */ /* 0x040fe40003f46270 */
[----:B------:R-:W-:Y:S02]  /*23720*/  ISETP.GE.AND P1, PT, R30, 0x19a, PT ;  /* 0x0000019a1e00780c */ /* 0x000fe40003f26270 */
[C---:B------:R-:W-:Y:S02]  /*23730*/  ISETP.LT.OR P4, PT, R0.reuse, 0x9, !P4 ;  /* 0x000000090000780c */ /* 0x040fe40006781670 */
[C---:B------:R-:W-:Y:S02]  /*23740*/  ISETP.LT.OR P5, PT, R0.reuse, 0x1, !P2 ;  /* 0x000000010000780c */ /* 0x040fe400057a1670 */
[----:B------:R-:W-:-:S02]  /*23750*/  ISETP.LT.OR P6, PT, R0, 0x1, !P1 ;  /* 0x000000010000780c */ /* 0x000fc40004fc1670 */
[----:B------:R-:W-:Y:S02]  /*23760*/  ISETP.LT.OR P2, PT, R0, 0x9, !P2 ;  /* 0x000000090000780c */ /* 0x000fe40005741670 */
[----:B------:R-:W-:Y:S01]  /*23770*/  F2FP.SATFINITE.E4M3.F32.PACK_AB_MERGE_C R9, RZ, R3, RZ ;  /* 0x00000003ff09723e */ /* 0x000fe200048070ff */
[----:B----4-:R-:W-:Y:S02]  /*23780*/  FMUL R3, R33, UR27 ;  /* 0x0000001b21037c20 */ /* 0x010fe40008400000 */
[----:B------:R-:W4:Y:S01]  /*23790*/  LDL.LU R33, [R1+0x3b0] ;  /* 0x0003b00001217983 */ /* 0x000f220000300800 */
[----:B------:R-:W-:Y:S01]  /*237a0*/  F2FP.SATFINITE.E4M3.F32.PACK_AB_MERGE_C R13, RZ, R5, RZ ;  /* 0x00000005ff0d723e */ /* 0x000fe200048070ff */
[----:B------:R-:W-:Y:S02]  /*237b0*/  FMUL R5, R32, UR27 ;  /* 0x0000001b20057c20 */ /* 0x000fe40008400000 */
[----:B------:R0:W-:Y:S04]  /*237c0*/  @!P0 STG.E.U8 desc[UR20][R26.64+0x190], R7 ;  /* 0x000190071a008986 */ /* 0x0001e8000c101114 */
[----:B------:R-:W4:Y:S04]  /*237d0*/  LDL.LU R32, [R1+0x3b4] ;  /* 0x0003b40001207983 */ /* 0x000f280000300800 */
[----:B------:R-:W-:Y:S01]  /*237e0*/  @!P4 STG.E.U8 desc[UR20][R26.64+0x191], R9 ;  /* 0x000191091a00c986 */ /* 0x000fe2000c101114 */
[----:B0-----:R-:W-:-:S03]  /*237f0*/  F2FP.SATFINITE.E4M3.F32.PACK_AB_MERGE_C R7, RZ, R2, RZ ;  /* 0x00000002ff07723e */ /* 0x001fc600048070ff */
[----:B------:R0:W-:Y:S04]  /*23800*/  @!P5 STG.E.U8 desc[UR20][R24.64+0x198], R11 ;  /* 0x0001980b1800d986 */ /* 0x0001e8000c101114 */
[----:B------:R-:W-:Y:S04]  /*23810*/  @!P6 STG.E.U8 desc[UR20][R24.64+0x199], R13 ;  /* 0x0001990d1800e986 */ /* 0x000fe8000c101114 */
[----:B------:R1:W-:Y:S01]  /*23820*/  @!P2 STG.E.U8 desc[UR20][R26.64+0x198], R7 ;  /* 0x000198071a00a986 */ /* 0x0003e2000c101114 */
[----:B0-----:R-:W-:Y:S01]  /*23830*/  F2FP.SATFINITE.E4M3.F32.PACK_AB_MERGE_C R11, RZ, R4, RZ ;  /* 0x00000004ff0b723e */ /* 0x001fe200048070ff */
[----:B--2---:R-:W-:-:S02]  /*23840*/  FMUL R2, R31, UR27 ;  /* 0x0000001b1f027c20 */ /* 0x004fc40008400000 */
[----:B------:R-:W2:Y:S03]  /*23850*/  LDL.LU R31, [R1+0x3b8] ;  /* 0x0003b800011f7983 */ /* 0x000ea60000300800 */
[----:B-1----:R-:W-:Y:S01]  /*23860*/  F2FP.SATFINITE.E4M3.F32.PACK_AB_MERGE_C R7, RZ, R2, RZ ;  /* 0x00000002ff07723e */ /* 0x002fe200048070ff */
[----:B---3--:R-:W-:Y:S02]  /*23870*/  FMUL R4, R29, UR27 ;  /* 0x0000001b1d047c20 */ /* 0x008fe40008400000 */
[----:B------:R-:W3:Y:S01]  /*23880*/  LDL.LU R29, [R1+0x3bc] ;  /* 0x0003bc00011d7983 */ /* 0x000ee20000300800 */
[----:B-----5:R-:W-:-:S03]  /*23890*/  FMUL R2, R28, UR27 ;  /* 0x0000001b1c027c20 */ /* 0x020fc60008400000 */
[----:B------:R-:W5:Y:S01]  /*238a0*/  LDL.LU R28, [R1+0x3c0] ;  /* 0x0003c000011c7983 */ /* 0x000f620000300800 */
[----:B------:R-:W-:Y:S02]  /*238b0*/  ISETP.LT.OR P1, PT, R0, 0x9, !P1 ;  /* 0x000000090000780c */ /* 0x000fe40004f21670 */
[C---:B------:R-:W-:Y:S02]  /*238c0*/  ISETP.GE.AND P0, PT, R30.reuse, 0x1a1, PT ;  /* 0x000001a11e00780c */ /* 0x040fe40003f06270 */
[----:B------:R-:W-:Y:S02]  /*238d0*/  ISETP.GE.AND P4, PT, R30, 0x1a2, PT ;  /* 0x000001a21e00780c */ /* 0x000fe40003f86270 */
[C---:B------:R-:W-:Y:S02]  /*238e0*/  ISETP.LT.OR P5, PT, R0.reuse, 0x1, !P0 ;  /* 0x000000010000780c */ /* 0x040fe400047a1670 */
[----:B------:R-:W-:Y:S02]  /*238f0*/  ISETP.LT.OR P6, PT, R0, 0x1, !P4 ;  /* 0x000000010000780c */ /* 0x000fe400067c1670 */
[----:B------:R-:W-:Y:S01]  /*23900*/  F2FP.SATFINITE.E4M3.F32.PACK_AB_MERGE_C R9, RZ, R3, RZ ;  /* 0x00000003ff09723e */ /* 0x000fe200048070ff */
[----:B------:R-:W-:-:S02]  /*23910*/  FMUL R3, R35, UR27 ;  /* 0x0000001b23037c20 */ /* 0x000fc40008400000 */
[----:B------:R-:W5:Y:S01]  /*23920*/  LDL.LU R35, [R1+0x3c4] ;  /* 0x0003c40001237983 */ /* 0x000f620000300800 */
[C---:B------:R-:W-:Y:S02]  /*23930*/  ISETP.LT.OR P0, PT, R0.reuse, 0x9, !P0 ;  /* 0x000000090000780c */ /* 0x040fe40004701670 */
[----:B------:R-:W-:Y:S01]  /*23940*/  F2FP.SATFINITE.E4M3.F32.PACK_AB_MERGE_C R13, RZ, R5, RZ ;  /* 0x00000005ff0d723e */ /* 0x000fe200048070ff */
[----:B------:R0:W-:Y:S01]  /*23950*/  @!P1 STG.E.U8 desc[UR20][R26.64+0x199], R9 ;  /* 0x000199091a009986 */ /* 0x0001e2000c101114 */
[----:B------:R-:W-:Y:S01]  /*23960*/  ISETP.LT.OR P4, PT, R0, 0x9, !P4 ;  /* 0x000000090000780c */ /* 0x000fe20006781670 */
[----:B------:R-:W-:Y:S02]  /*23970*/  FMUL R5, R34, UR27 ;  /* 0x0000001b22057c20 */ /* 0x000fe40008400000 */
[----:B------:R-:W5:Y:S04]  /*23980*/  LDL.LU R34, [R1+0x3c8] ;  /* 0x0003c80001227983 */ /* 0x000f680000300800 */
[----:B------:R1:W-:Y:S01]  /*23990*/  @!P5 STG.E.U8 desc[UR20][R24.64+0x1a0], R11 ;  /* 0x0001a00b1800d986 */ /* 0x0003e2000c101114 */
[----:B0-----:R-:W-:Y:S01]  /*239a0*/  F2FP.SATFINITE.E4M3.F32.PACK_AB_MERGE_C R9, RZ, R3, RZ ;  /* 0x00000003ff09723e */ /* 0x001fe200048070ff */
[----:B----4-:R-:W-:-:S02]  /*239b0*/  FMUL R3, R33, UR27 ;  /* 0x0000001b21037c20 */ /* 0x010fc40008400000 */
[----:B------:R-:W4:Y:S04]  /*239c0*/  LDL.LU R33, [R1+0x3cc] ;  /* 0x0003cc0001217983 */ /* 0x000f280000300800 */
[----:B------:R0:W-:Y:S01]  /*239d0*/  @!P6 STG.E.U8 desc[UR20][R24.64+0x1a1], R13 ;  /* 0x0001a10d1800e986 */ /* 0x0001e2000c101114 */
[----:B-1----:R-:W-:Y:S01]  /*239e0*/  F2FP.SATFINITE.E4M3.F32.PACK_AB_MERGE_C R11, RZ, R4, RZ ;  /* 0x00000004ff0b723e */ /* 0x002fe200048070ff */
[----:B------:R-:W-:Y:S02]  /*239f0*/  FMUL R4, R32, UR27 ;  /* 0x0000001b20047c20 */ /* 0x000fe40008400000 */
[----:B------:R-:W4:Y:S01]  /*23a00*/  LDL.LU R32, [R1+0x3d0] ;  /* 0x0003d00001207983 */ /* 0x000f220000300800 */
[----:B0-----:R-:W-:-:S03]  /*23a10*/  F2FP.SATFINITE.E4M3.F32.PACK_AB_MERGE_C R13, RZ, R5, RZ ;  /* 0x00000005ff0d723e */ /* 0x001fc600048070ff */
[----:B------:R0:W-:Y:S04]  /*23a20*/  @!P0 STG.E.U8 desc[UR20][R26.64+0x1a0], R7 ;  /* 0x0001a0071a008986 */ /* 0x0001e8000c101114 */
[----:B------:R1:W-:Y:S01]  /*23a30*/  @!P4 STG.E.U8 desc[UR20][R26.64+0x1a1], R9 ;  /* 0x0001a1091a00c986 */ /* 0x0003e2000c101114 */
[----:B0-----:R-:W-:Y:S02]  /*23a40*/  F2FP.SATFINITE.E4M3.F32.PACK_AB_MERGE_C R7, RZ, R2, RZ ;  /* 0x00000002ff07723e */ /* 0x001fe400048070ff */
[----:B-1----:R-:W-:Y:S01]  /*23a50*/  F2FP.SATFINITE.E4M3.F32.PACK_AB_MERGE_C R9, RZ, R3, RZ ;  /* 0x00000003ff09723e */ /* 0x002fe200048070ff */
[----:B--2---:R-:W-:Y:S02]  /*23a60*/  FMUL R5, R31, UR27 ;  /* 0x0000001b1f057c20 */ /* 0x004fe40008400000 */
[----:B------:R-:W2:Y:S01]  /*23a70*/  LDL.LU R31, [R1+0x3d4] ;  /* 0x0003d400011f7983 */ /* 0x000ea20000300800 */
[----:B---3--:R-:W-:-:S03]  /*23a80*/  FMUL R2, R29, UR27 ;  /* 0x0000001b1d027c20 */ /* 0x008fc60008400000 */
[----:B------:R-:W3:Y:S01]  /*23a90*/  LDL.LU R29, [R1+0x3d8] ;  /* 0x0003d800011d7983 */ /* 0x000ee20000300800 */
[----:B-----5:R-:W-:-:S03]  /*23aa0*/  FMUL R3, R28, UR27 ;  /* 0x0000001b1c037c20 */ /* 0x020fc60008400000 */
[----:B------:R-:W5:Y:S01]  /*23ab0*/  LDL.LU R28, [R1+0x3dc] ;  /* 0x0003dc00011c7983 */ /* 0x000f620000300800 */
[C---:B------:R-:W-:Y:S02]  /*23ac0*/  ISETP.GE.AND P2, PT, R30.reuse, 0x1a9, PT ;  /* 0x000001a91e00780c */ /* 0x040fe40003f46270 */
[----:B------:R-:W-:Y:S02]  /*23ad0*/  ISETP.GE.AND P1, PT, R30, 0x1aa, PT ;  /* 0x000001aa1e00780c */ /* 0x000fe40003f26270 */
[C---:B------:R-:W-:Y:S02]  /*23ae0*/  ISETP.LT.OR P5, PT, R0.reuse, 0x1, !P2 ;  /* 0x000000010000780c */ /* 0x040fe400057a1670 */
[C---:B------:R-:W-:Y:S02]  /*23af0*/  ISETP.LT.OR P6, PT, R0.reuse, 0x1, !P1 ;  /* 0x000000010000780c */ /* 0x040fe40004fc1670 */
[----:B------:R-:W-:Y:S02]  /*23b00*/  ISETP.LT.OR P2, PT, R0, 0x9, !P2 ;  /* 0x000000090000780c */ /* 0x000fe40005741670 */
[----:B------:R-:W-:-:S02]  /*23b10*/  ISETP.GE.AND P0, PT, R30, 0x1b1, PT ;  /* 0x000001b11e00780c */ /* 0x000fc40003f06270 */
[----:B------:R-:W-:Y:S02]  /*23b20*/  ISETP.LT.OR P1, PT, R0, 0x9, !P1 ;  /* 0x000000090000780c */ /* 0x000fe40004f21670 */
[----:B------:R-:W-:-:S03]  /*23b30*/  ISETP.GE.AND P4, PT, R30, 0x1b2, PT ;  /* 0x000001b21e00780c */ /* 0x000fc60003f86270 */
[----:B------:R0:W-:Y:S01]  /*23b40*/  @!P5 STG.E.U8 desc[UR20][R24.64+0x1a8], R11 ;  /* 0x0001a80b1800d986 */ /* 0x0001e2000c101114 */
[----:B------:R-:W-:-:S03]  /*23b50*/  ISETP.LT.OR P5, PT, R0, 0x1, !P0 ;  /* 0x000000010000780c */ /* 0x000fc600047a1670 */
[----:B------:R1:W-:Y:S01]  /*23b60*/  @!P6 STG.E.U8 desc[UR20][R24.64+0x1a9], R13 ;  /* 0x0001a90d1800e986 */ /* 0x0003e2000c101114 */
[C---:B------:R-:W-:Y:S02]  /*23b70*/  ISETP.LT.OR P6, PT, R0.reuse, 0x1, !P4 ;  /* 0x000000010000780c */ /* 0x040fe400067c1670 */
[----:B------:R-:W-:Y:S02]  /*23b80*/  ISETP.LT.OR P0, PT, R0, 0x9, !P0 ;  /* 0x000000090000780c */ /* 0x000fe40004701670 */
[----:B0-----:R-:W-:Y:S01]  /*23b90*/  F2FP.SATFINITE.E4M3.F32.PACK_AB_MERGE_C R11, RZ, R4, RZ ;  /* 0x00000004ff0b723e */ /* 0x001fe200048070ff */
[----:B------:R-:W-:Y:S02]  /*23ba0*/  FMUL R4, R35, UR27 ;  /* 0x0000001b23047c20 */ /* 0x000fe40008400000 */
[----:B------:R-:W5:Y:S01]  /*23bb0*/  LDL.LU R35, [R1+0x3e0] ;  /* 0x0003e00001237983 */ /* 0x000f620000300800 */
[----:B-1----:R-:W-:Y:S01]  /*23bc0*/  F2FP.SATFINITE.E4M3.F32.PACK_AB_MERGE_C R13, RZ, R5, RZ ;  /* 0x00000005ff0d723e */ /* 0x002fe200048070ff */
[----:B------:R-:W-:-:S02]  /*23bd0*/  FMUL R5, R34, UR27 ;  /* 0x0000001b22057c20 */ /* 0x000fc40008400000 */
[----:B------:R0:W-:Y:S04]  /*23be0*/  @!P2 STG.E.U8 desc[UR20][R26.64+0x1a8], R7 ;  /* 0x0001a8071a00a986 */ /* 0x0001e8000c101114 */
        /* <DEDUP_REMOVED lines=20> */
[----:B------:R-:W-:Y:S02]  /*23d30*/  ISETP.GE.AND P5, PT, R30, 0x1b9, PT ;  /* 0x000001b91e00780c */ /* 0x000fe40003fa6270 */
[----:B------:R-:W-:Y:S02]  /*23d40*/  ISETP.LT.OR P4, PT, R0, 0x9, !P4 ;  /* 0x000000090000780c */ /* 0x000fe40006781670 */
[----:B------:R-:W-:Y:S02]  /*23d50*/  ISETP.GE.AND P1, PT, R30, 0x1ba, PT ;  /* 0x000001ba1e00780c */ /* 0x000fe40003f26270 */
[C---:B------:R-:W-:Y:S02]  /*23d60*/  ISETP.LT.OR P2, PT, R0.reuse, 0x1, !P5 ;  /* 0x000000010000780c */ /* 0x040fe40006f41670 */
[C---:B------:R-:W-:Y:S02]  /*23d70*/  ISETP.LT.OR P6, PT, R0.reuse, 0x1, !P1 ;  /* 0x000000010000780c */ /* 0x040fe40004fc1670 */
[----:B------:R-:W-:-:S05]  /*23d80*/  ISETP.LT.OR P1, PT, R0, 0x9, !P1 ;  /* 0x000000090000780c */ /* 0x000fca0004f21670 */
[----:B------:R-:W-:Y:S04]  /*23d90*/  @!P4 STG.E.U8 desc[UR20][R26.64+0x1b1], R9 ;  /* 0x0001b1091a00c986 */ /* 0x000fe8000c101114 */
[----:B------:R0:W-:Y:S01]  /*23da0*/  @!P2 STG.E.U8 desc[UR20][R24.64+0x1b8], R11 ;  /* 0x0001b80b1800a986 */ /* 0x0001e2000c101114 */
[----:B------:R-:W-:Y:S02]  /*23db0*/  ISETP.GE.AND P2, PT, R30, 0x1c2, PT ;  /* 0x000001c21e00780c */ /* 0x000fe40003f46270 */
[C---:B------:R-:W-:Y:S01]  /*23dc0*/  ISETP.LT.OR P0, PT, R0.reuse, 0x9, !P5 ;  /* 0x000000090000780c */ /* 0x040fe20006f01670 */
[----:B------:R-:W-:Y:S01]  /*23dd0*/  @!P6 STG.E.U8 desc[UR20][R24.64+0x1b9], R13 ;  /* 0x0001b90d1800e986 */ /* 0x000fe2000c101114 */
[----:B------:R-:W-:Y:S02]  /*23de0*/  ISETP.LT.OR P6, PT, R0, 0x1, !P2 ;  /* 0x000000010000780c */ /* 0x000fe400057c1670 */
[----:B------:R-:W-:-:S02]  /*23df0*/  ISETP.GE.AND P4, PT, R30, 0x1c1, PT ;  /* 0x000001c11e00780c */ /* 0x000fc40003f86270 */
[----:B------:R-:W-:Y:S02]  /*23e00*/  F2FP.SATFINITE.E4M3.F32.PACK_AB_MERGE_C R3, RZ, R3, RZ ;  /* 0x00000003ff03723e */ /* 0x000fe400048070ff */
[----:B0-----:R-:W-:Y:S01]  /*23e10*/  F2FP.SATFINITE.E4M3.F32.PACK_AB_MERGE_C R11, RZ, R2, RZ ;  /* 0x00000002ff0b723e */ /* 0x001fe200048070ff */
[----:B------:R-:W-:Y:S01]  /*23e20*/  FMUL R2, R35, UR27 ;  /* 0x0000001b23027c20 */ /* 0x000fe20008400000 */
[C---:B------:R-:W-:Y:S01]  /*23e30*/  ISETP.LT.OR P5, PT, R0.reuse, 0x1, !P4 ;  /* 0x000000010000780c */ /* 0x040fe200067a1670 */
[----:B------:R-:W5:Y:S01]  /*23e40*/  LDL.LU R35, [R1+0x3fc] ;  /* 0x0003fc0001237983 */ /* 0x000f620000300800 */
[----:B------:R-:W-:Y:S02]  /*23e50*/  ISETP.LT.OR P4, PT, R0, 0x9, !P4 ;  /* 0x000000090000780c */ /* 0x000fe40006781670 */
[----:B------:R-:W-:Y:S01]  /*23e60*/  F2FP.SATFINITE.E4M3.F32.PACK_AB_MERGE_C R5, RZ, R5, RZ ;  /* 0x00000005ff05723e */ /* 0x000fe200048070ff */
[----:B------:R0:W-:Y:S01]  /*23e70*/  @!P1 STG.E.U8 desc[UR20][R26.64+0x1b9], R3 ;  /* 0x0001b9031a009986 */ /* 0x0001e2000c101114 */
[----:B------:R-:W-:-:S03]  /*23e80*/  F2FP.SATFINITE.E4M3.F32.PACK_AB_MERGE_C R9, RZ, R4, RZ ;  /* 0x00000004ff09723e */ /* 0x000fc600048070ff */
[----:B------:R1:W-:Y:S04]  /*23e90*/  @!P0 STG.E.U8 desc[UR20][R26.64+0x1b8], R7 ;  /* 0x0001b8071a008986 */ /* 0x0003e8000c101114 */
[----:B------:R1:W-:Y:S01]  /*23ea0*/  @!P6 STG.E.U8 desc[UR20][R24.64+0x1c1], R5 ;  /* 0x0001c1051800e986 */ /* 0x0003e2000c101114 */
[----:B----4-:R-:W-:Y:S01]  /*23eb0*/  FMUL R4, R33, UR27 ;  /* 0x0000001b21047c20 */ /* 0x010fe20008400000 */
[----:B0-----:R-:W-:Y:S02]  /*23ec0*/  FMUL R3, R34, UR27 ;  /* 0x0000001b22037c20 */ /* 0x001fe40008400000 */
[----:B------:R-:W4:Y:S04]  /*23ed0*/  LDL.LU R34, [R1+0x400] ;  /* 0x0004000001227983 */ /* 0x000f280000300800 */
[----:B------:R-:W4:Y:S01]  /*23ee0*/  LDL.LU R33, [R1+0x404] ;  /* 0x0004040001217983 */ /* 0x000f220000300800 */
[----:B-1----:R-:W-:-:S02]  /*23ef0*/  F2FP.SATFINITE.E4M3.F32.PACK_AB_MERGE_C R7, RZ, R3, RZ ;  /* 0x00000003ff07723e */ /* 0x002fc400048070ff */
[----:B------:R-:W-:Y:S01]  /*23f00*/  F2FP.SATFINITE.E4M3.F32.PACK_AB_MERGE_C R5, RZ, R2, RZ ;  /* 0x00000002ff05723e */ /* 0x000fe200048070ff */
[----:B------:R-:W-:Y:S02]  /*23f10*/  FMUL R2, R32, UR27 ;  /* 0x0000001b20027c20 */ /* 0x000fe40008400000 */
[----:B------:R-:W4:Y:S04]  /*23f20*/  LDL.LU R32, [R1+0x408] ;  /* 0x0004080001207983 */ /* 0x000f280000300800 */
[----:B------:R-:W-:Y:S04]  /*23f30*/  @!P5 STG.E.U8 desc[UR20][R24.64+0x1c0], R9 ;  /* 0x0001c0091800d986 */ /* 0x000fe8000c101114 */
[----:B------:R0:W-:Y:S02]  /*23f40*/  @!P4 STG.E.U8 desc[UR20][R26.64+0x1c0], R11 ;  /* 0x0001c00b1a00c986 */ /* 0x0001e4000c101114 */
[----:B0-----:R-:W-:Y:S01]  /*23f50*/  F2FP.SATFINITE.E4M3.F32.PACK_AB_MERGE_C R11, RZ, R2, RZ ;  /* 0x00000002ff0b723e */ /* 0x001fe200048070ff */
[----:B--2---:R-:W-:-:S02]  /*23f60*/  FMUL R3, R31, UR27 ;  /* 0x0000001b1f037c20 */ /* 0x004fc40008400000 */
[----:B------:R-:W2:Y:S03]  /*23f70*/  LDL.LU R31, [R1+0x40c] ;  /* 0x00040c00011f7983 */ /* 0x000ea60000300800 */
[----:B------:R-:W-:Y:S01]  /*23f80*/  F2FP.SATFINITE.E4M3.F32.PACK_AB_MERGE_C R13, RZ, R3, RZ ;  /* 0x00000003ff0d723e */ /* 0x000fe200048070ff */
[----:B---3--:R-:W-:Y:S02]  /*23f90*/  FMUL R2, R29, UR27 ;  /* 0x0000001b1d027c20 */ /* 0x008fe40008400000 */
[----:B------:R-:W3:Y:S01]  /*23fa0*/  LDL.LU R29, [R1+0x410] ;  /* 0x00041000011d7983 */ /* 0x000ee20000300800 */
[----:B-----5:R-:W-:-:S03]  /*23fb0*/  FMUL R3, R28, UR27 ;  /* 0x0000001b1c037c20 */ /* 0x020fc60008400000 */
[----:B------:R-:W5:Y:S01]  /*23fc0*/  LDL.LU R28, [R1+0x414] ;  /* 0x00041400011c7983 */ /* 0x000f620000300800 */
[----:B------:R-:W-:Y:S02]  /*23fd0*/  ISETP.GE.AND P1, PT, R30, 0x1c9, PT ;  /* 0x000001c91e00780c */ /* 0x000fe40003f26270 */
[C---:B------:R-:W-:Y:S02]  /*23fe0*/  ISETP.LT.OR P2, PT, R0.reuse, 0x9, !P2 ;  /* 0x000000090000780c */ /* 0x040fe40005741670 */
[----:B------:R-:W-:Y:S02]  /*23ff0*/  ISETP.LT.OR P4, PT, R0, 0x1, !P1 ;  /* 0x000000010000780c */ /* 0x000fe40004f81670 */
[----:B------:R-:W-:-:S04]  /*24000*/  ISETP.GE.AND P0, PT, R30, 0x1ca, PT ;  /* 0x000001ca1e00780c */ /* 0x000fc80003f06270 */
[C---:B------:R-:W-:Y:S02]  /*24010*/  ISETP.LT.OR P5, PT, R0.reuse, 0x1, !P0 ;  /* 0x000000010000780c */ /* 0x040fe400047a1670 */
[----:B------:R-:W-:-:S03]  /*24020*/  ISETP.LT.OR P0, PT, R0, 0x9, !P0 ;  /* 0x000000090000780c */ /* 0x000fc60004701670 */
[----:B------:R0:W-:Y:S01]  /*24030*/  @!P2 STG.E.U8 desc[UR20][R26.64+0x1c1], R5 ;  /* 0x0001c1051a00a986 */ /* 0x0001e2000c101114 */
[----:B------:R-:W-:Y:S02]  /*24040*/  ISETP.GE.AND P2, PT, R30, 0x1d1, PT ;  /* 0x000001d11e00780c */ /* 0x000fe40003f46270 */
[C---:B------:R-:W-:Y:S01]  /*24050*/  ISETP.LT.OR P1, PT, R0.reuse, 0x9, !P1 ;  /* 0x000000090000780c */ /* 0x040fe20004f21670 */
[----:B------:R1:W-:Y:S01]  /*24060*/  @!P4 STG.E.U8 desc[UR20][R24.64+0x1c8], R7 ;  /* 0x0001c8071800c986 */ /* 0x0003e2000c101114 */
[----:B------:R-:W-:Y:S02]  /*24070*/  ISETP.LT.OR P4, PT, R0, 0x1, !P2 ;  /* 0x000000010000780c */ /* 0x000fe40005781670 */
[----:B------:R-:W-:Y:S02]  /*24080*/  F2FP.SATFINITE.E4M3.F32.PACK_AB_MERGE_C R9, RZ, R4, RZ ;  /* 0x00000004ff09723e */ /* 0x000fe400048070ff */
[----:B0-----:R-:W-:Y:S01]  /*24090*/  F2FP.SATFINITE.E4M3.F32.PACK_AB_MERGE_C R5, RZ, R2, RZ ;  /* 0x00000002ff05723e */ /* 0x001fe200048070ff */
[----:B------:R-:W-:-:S02]  /*240a0*/  FMUL R2, R35, UR27 ;  /* 0x0000001b23027c20 */ /* 0x000fc40008400000 */
[----:B------:R-:W5:Y:S01]  /*240b0*/  LDL.LU R35, [R1+0x418] ;  /* 0x0004180001237983 */ /* 0x000f620000300800 */
[----:B-1----:R-:W-:-:S03]  /*240c0*/  F2FP.SATFINITE.E4M3.F32.PACK_AB_MERGE_C R7, RZ, R3, RZ ;  /* 0x00000003ff07723e */ /* 0x002fc600048070ff */
[----:B------:R0:W-:Y:S04]  /*240d0*/  @!P5 STG.E.U8 desc[UR20][R24.64+0x1c9], R9 ;  /* 0x0001c9091800d986 */ /* 0x0001e8000c101114 */
[----:B------:R1:W-:Y:S01]  /*240e0*/  @!P0 STG.E.U8 desc[UR20][R26.64+0x1c9], R13 ;  /* 0x0001c90d1a008986 */ /* 0x0003e2000c101114 */
[----:B----4-:R-:W-:-:S03]  /*240f0*/  FMUL R4, R34, UR27 ;  /* 0x0000001b22047c20 */ /* 0x010fc60008400000 */
[----:B------:R-:W4:Y:S01]  /*24100*/  LDL.LU R34, [R1+0x41c] ;  /* 0x00041c0001227983 */ /* 0x000f220000300800 */
[----:B------:R-:W-:-:S03]  /*24110*/  FMUL R3, R33, UR27 ;  /* 0x0000001b21037c20 */ /* 0x000fc60008400000 */
[----:B------:R-:W4:Y:S01]  /*24120*/  LDL.LU R33, [R1+0x420] ;  /* 0x0004200001217983 */ /* 0x000f220000300800 */
[----:B0-----:R-:W-:Y:S02]  /*24130*/  F2FP.SATFINITE.E4M3.F32.PACK_AB_MERGE_C R9, RZ, R2, RZ ;  /* 0x00000002ff09723e */ /* 0x001fe400048070ff */
[----:B-1----:R-:W-:Y:S01]  /*24140*/  F2FP.SATFINITE.E4M3.F32.PACK_AB_MERGE_C R13, RZ, R3, RZ ;  /* 0x00000003ff0d723e */ /* 0x002fe200048070ff */
[----:B------:R-:W-:Y:S02]  /*24150*/  FMUL R2, R32, UR27 ;  /* 0x0000001b20027c20 */ /* 0x000fe40008400000 */
[----:B------:R-:W4:Y:S04]  /*24160*/  LDL.LU R32, [R1+0x424] ;  /* 0x0004240001207983 */ /* 0x000f280000300800 */
[----:B------:R0:W-:Y:S04]  /*24170*/  @!P1 STG.E.U8 desc[UR20][R26.64+0x1c8], R11 ;  /* 0x0001c80b1a009986 */ /* 0x0001e8000c101114 */
[----:B------:R1:W-:Y:S01]  /*24180*/  @!P4 STG.E.U8 desc[UR20][R24.64+0x1d0], R5 ;  /* 0x0001d0051800c986 */ /* 0x0003e2000c101114 */
[----:B0-----:R-:W-:-:S02]  /*24190*/  F2FP.SATFINITE.E4M3.F32.PACK_AB_MERGE_C R11, RZ, R4, RZ ;  /* 0x00000004ff0b723e */ /* 0x001fc400048070ff */
        /* <DEDUP_REMOVED lines=8> */
[C---:B------:R-:W-:Y:S01]  /*24220*/  ISETP.LT.OR P2, PT, R0.reuse, 0x9, !P2 ;  /* 0x000000090000780c */ /* 0x040fe20005741670 */
[----:B------:R-:W5:Y:S01]  /*24230*/  LDL.LU R36, [R1+0x434] ;  /* 0x0004340001247983 */ /* 0x000f620000300800 */
[----:B------:R-:W-:Y:S02]  /*24240*/  ISETP.LT.OR P5, PT, R0, 0x1, !P1 ;  /* 0x000000010000780c */ /* 0x000fe40004fa1670 */
[----:B------:R-:W-:Y:S02]  /*24250*/  ISETP.GE.AND P0, PT, R30, 0x1d9, PT ;  /* 0x000001d91e00780c */ /* 0x000fe40003f06270 */
[C---:B------:R-:W-:Y:S02]  /*24260*/  ISETP.LT.OR P1, PT, R0.reuse, 0x9, !P1 ;  /* 0x000000090000780c */ /* 0x040fe40004f21670 */
[----:B------:R-:W-:-:S02]  /*24270*/  ISETP.LT.OR P6, PT, R0, 0x1, !P0 ;  /* 0x000000010000780c */ /* 0x000fc400047c1670 */
[----:B------:R-:W-:Y:S02]  /*24280*/  ISETP.GE.AND P4, PT, R30, 0x1da, PT ;  /* 0x000001da1e00780c */ /* 0x000fe40003f86270 */
[----:B------:R-:W-:-:S03]  /*24290*/  ISETP.LT.OR P0, PT, R0, 0x9, !P0 ;  /* 0x000000090000780c */ /* 0x000fc60004701670 */
[----:B------:R-:W-:Y:S04]  /*242a0*/  @!P5 STG.E.U8 desc[UR20][R24.64+0x1d1], R7 ;  /* 0x0001d1071800d986 */ /* 0x000fe8000c101114 */
[----:B------:R0:W-:Y:S01]  /*242b0*/  @!P2 STG.E.U8 desc[UR20][R26.64+0x1d0], R9 ;  /* 0x0001d0091a00a986 */ /* 0x0001e2000c101114 */
[----:B------:R-:W-:-:S03]  /*242c0*/  ISETP.LT.OR P2, PT, R0, 0x1, !P4 ;  /* 0x000000010000780c */ /* 0x000fc60006741670 */
[----:B------:R-:W-:Y:S01]  /*242d0*/  @!P1 STG.E.U8 desc[UR20][R26.64+0x1d1], R11 ;  /* 0x0001d10b1a009986 */ /* 0x000fe2000c101114 */
[----:B------:R-:W-:Y:S02]  /*242e0*/  ISETP.GE.AND P1, PT, R30, 0x1e1, PT ;  /* 0x000001e11e00780c */ /* 0x000fe40003f26270 */
[C---:B------:R-:W-:Y:S01]  /*242f0*/  ISETP.LT.OR P5, PT, R0.reuse, 0x9, !P4 ;  /* 0x000000090000780c */ /* 0x040fe200067a1670 */
[----:B------:R1:W-:Y:S01]  /*24300*/  @!P6 STG.E.U8 desc[UR20][R24.64+0x1d8], R13 ;  /* 0x0001d80d1800e986 */ /* 0x0003e2000c101114 */
[----:B0-----:R-:W-:Y:S01]  /*24310*/  F2FP.SATFINITE.E4M3.F32.PACK_AB_MERGE_C R9, RZ, R2, RZ ;  /* 0x00000002ff09723e */ /* 0x001fe200048070ff */
[----:B------:R-:W-:Y:S01]  /*24320*/  FMUL R2, R35, UR27 ;  /* 0x0000001b23027c20 */ /* 0x000fe20008400000 */
[----:B------:R-:W-:Y:S01]  /*24330*/  ISETP.LT.OR P6, PT, R0, 0x1, !P1 ;  /* 0x000000010000780c */ /* 0x000fe20004fc1670 */
[----:B------:R-:W5:Y:S01]  /*24340*/  LDL.LU R35, [R1+0x438] ;  /* 0x0004380001237983 */ /* 0x000f620000300800 */
[----:B------:R-:W-:Y:S02]  /*24350*/  F2FP.SATFINITE.E4M3.F32.PACK_AB_MERGE_C R7, RZ, R3, RZ ;  /* 0x00000003ff07723e */ /* 0x000fe400048070ff */
[----:B-1----:R-:W-:Y:S01]  /*24360*/  F2FP.SATFINITE.E4M3.F32.PACK_AB_MERGE_C R13, RZ, R2, RZ ;  /* 0x00000002ff0d723e */ /* 0x002fe200048070ff */
[----:B------:R-:W-:Y:S01]  /*24370*/  @!P2 STG.E.U8 desc[UR20][R24.64+0x1d9], R5 ;  /* 0x0001d9051800a986 */ /* 0x000fe2000c101114 */
[----:B------:R-:W-:-:S03]  /*24380*/  F2FP.SATFINITE.E4M3.F32.PACK_AB_MERGE_C R11, RZ, R4, RZ ;  /* 0x00000004ff0b723e */ /* 0x000fc600048070ff */
[----:B------:R0:W-:Y:S01]  /*24390*/  @!P0 STG.E.U8 desc[UR20][R26.64+0x1d8], R7 ;  /* 0x0001d8071a008986 */ /* 0x0001e2000c101114 */
[----:B----4-:R-:W-:Y:S01]  /*243a0*/  FMUL R2, R33, UR27 ;  /* 0x0000001b21027c20 */ /* 0x010fe20008400000 */
[----:B------:R-:W-:Y:S02]  /*243b0*/  FMUL R3, R34, UR27 ;  /* 0x0000001b22037c20 */ /* 0x000fe40008400000 */
[----:B------:R-:W4:Y:S02]  /*243c0*/  LDL.LU R34, [R1+0x43c] ;  /* 0x00043c0001227983 */ /* 0x000f240000300800 */
[----:B0-----:R-:W-:Y:S01]  /*243d0*/  F2FP.SATFINITE.E4M3.F32.PACK_AB_MERGE_C R7, RZ, R2, RZ ;  /* 0x00000002ff07723e */ /* 0x001fe200048070ff */
[----:B------:R-:W-:Y:S01]  /*243e0*/  FMUL R4, R32, UR27 ;  /* 0x0000001b20047c20 */ /* 0x000fe20008400000 */
[----:B------:R-:W-:Y:S01]  /*243f0*/  @!P5 STG.E.U8 desc[UR20][R26.64+0x1d9], R9 ;  /* 0x0001d9091a00d986 */ /* 0x000fe2000c101114 */
[----:B------:R-:W-:-:S03]  /*24400*/  F2FP.SATFINITE.E4M3.F32.PACK_AB_MERGE_C R5, RZ, R3, RZ ;  /* 0x00000003ff05723e */ /* 0x000fc600048070ff */
[----:B------:R0:W-:Y:S04]  /*24410*/  @!P6 STG.E.U8 desc[UR20][R24.64+0x1e0], R11 ;  /* 0x0001e00b1800e986 */ /* 0x0001e8000c101114 */
[----:B------:R-:W4:Y:S04]  /*24420*/  LDL.LU R33, [R1+0x440] ;  /* 0x0004400001217983 */ /* 0x000f280000300800 */
[----:B------:R-:W4:Y:S01]  /*24430*/  LDL.LU R32, [R1+0x448] ;  /* 0x0004480001207983 */ /* 0x000f220000300800 */
[----:B--2---:R-:W-:-:S03]  /*24440*/  FMUL R2, R31, UR27 ;  /* 0x0000001b1f027c20 */ /* 0x004fc60008400000 */
[----:B------:R-:W2:Y:S02]  /*24450*/  LDL.LU R31, [R1+0x444] ;  /* 0x00044400011f7983 */ /* 0x000ea40000300800 */
[----:B0-----:R-:W-:Y:S01]  /*24460*/  F2FP.SATFINITE.E4M3.F32.PACK_AB_MERGE_C R11, RZ, R2, RZ ;  /* 0x00000002ff0b723e */ /* 0x001fe200048070ff */
[----:B---3--:R-:W-:Y:S02]  /*24470*/  FMUL R2, R29, UR27 ;  /* 0x0000001b1d027c20 */ /* 0x008fe40008400000 */
[----:B------:R-:W3:Y:S01]  /*24480*/  LDL.LU R29, [R1+0x44c] ;  /* 0x00044c00011d7983 */ /* 0x000ee20000300800 */
[----:B-----5:R-:W-:-:S03]  /*24490*/  FMUL R3, R28, UR27 ;  /* 0x0000001b1c037c20 */ /* 0x020fc60008400000 */
[----:B------:R-:W5:Y:S01]  /*244a0*/  LDL.LU R28, [R1+0x450] ;  /* 0x00045000011c7983 */ /* 0x000f620000300800 */
[----:B------:R-:W-:-:S04]  /*244b0*/  ISETP.GE.AND P4, PT, R30, 0x1e2, PT ;  /* 0x000001e21e00780c */ /* 0x000fc80003f86270 */
[C---:B------:R-:W-:Y:S02]  /*244c0*/  ISETP.LT.OR P2, PT, R0.reuse, 0x1, !P4 ;  /* 0x000000010000780c */ /* 0x040fe40006741670 */
[----:B------:R-:W-:Y:S02]  /*244d0*/  ISETP.LT.OR P5, PT, R0, 0x9, !P4 ;  /* 0x000000090000780c */ /* 0x000fe400067a1670 */
[----:B------:R-:W-:Y:S02]  /*244e0*/  ISETP.GE.AND P4, PT, R30, 0x1ea, PT ;  /* 0x000001ea1e00780c */ /* 0x000fe40003f86270 */
[----:B------:R-:W-:Y:S02]  /*244f0*/  ISETP.LT.OR P1, PT, R0, 0x9, !P1 ;  /* 0x000000090000780c */ /* 0x000fe40004f21670 */
[----:B------:R-:W-:-:S05]  /*24500*/  ISETP.GE.AND P0, PT, R30, 0x1e9, PT ;  /* 0x000001e91e00780c */ /* 0x000fca0003f06270 */
[----:B------:R-:W-:Y:S01]  /*24510*/  @!P2 STG.E.U8 desc[UR20][R24.64+0x1e1], R13 ;  /* 0x0001e10d1800a986 */ /* 0x000fe2000c101114 */
[C---:B------:R-:W-:Y:S02]  /*24520*/  ISETP.LT.OR P2, PT, R0.reuse, 0x1, !P4 ;  /* 0x000000010000780c */ /* 0x040fe40006741670 */
[C---:B------:R-:W-:Y:S01]  /*24530*/  ISETP.LT.OR P6, PT, R0.reuse, 0x1, !P0 ;  /* 0x000000010000780c */ /* 0x040fe200047c1670 */
[----:B------:R-:W-:Y:S01]  /*24540*/  @!P5 STG.E.U8 desc[UR20][R26.64+0x1e1], R7 ;  /* 0x0001e1071a00d986 */ /* 0x000fe2000c101114 */
[----:B------:R-:W-:Y:S02]  /*24550*/  F2FP.SATFINITE.E4M3.F32.PACK_AB_MERGE_C R9, RZ, R4, RZ ;  /* 0x00000004ff09723e */ /* 0x000fe400048070ff */
[C---:B------:R-:W-:Y:S01]  /*24560*/  ISETP.LT.OR P0, PT, R0.reuse, 0x9, !P0 ;  /* 0x000000090000780c */ /* 0x040fe20004701670 */
[----:B------:R0:W-:Y:S01]  /*24570*/  @!P1 STG.E.U8 desc[UR20][R26.64+0x1e0], R5 ;  /* 0x0001e0051a009986 */ /* 0x0001e2000c101114 */
[----:B------:R-:W-:Y:S02]  /*24580*/  ISETP.LT.OR P1, PT, R0, 0x9, !P4 ;  /* 0x000000090000780c */ /* 0x000fe40006721670 */
[----:B------:R-:W-:-:S03]  /*24590*/  ISETP.GE.AND P4, PT, R30, 0x1f2, PT ;  /* 0x000001f21e00780c */ /* 0x000fc60003f86270 */
[----:B------:R-:W-:Y:S01]  /*245a0*/  @!P2 STG.E.U8 desc[UR20][R24.64+0x1e9], R11 ;  /* 0x0001e90b1800a986 */ /* 0x000fe2000c101114 */
[----:B------:R-:W-:-:S03]  /*245b0*/  ISETP.GE.AND P2, PT, R30, 0x1f1, PT ;  /* 0x000001f11e00780c */ /* 0x000fc60003f46270 */
[----:B------:R1:W-:Y:S01]  /*245c0*/  @!P6 STG.E.U8 desc[UR20][R24.64+0x1e8], R9 ;  /* 0x0001e8091800e986 */ /* 0x0003e2000c101114 */
[C---:B------:R-:W-:Y:S02]  /*245d0*/  ISETP.LT.OR P5, PT, R0.reuse, 0x1, !P2 ;  /* 0x000000010000780c */ /* 0x040fe400057a1670 */
[----:B------:R-:W-:Y:S02]  /*245e0*/  ISETP.LT.OR P6, PT, R0, 0x1, !P4 ;  /* 0x000000010000780c */ /* 0x000fe400067c1670 */
[----:B0-----:R-:W-:Y:S01]  /*245f0*/  F2FP.SATFINITE.E4M3.F32.PACK_AB_MERGE_C R5, RZ, R2, RZ ;  /* 0x00000002ff05723e */ /* 0x001fe200048070ff */
[----:B------:R-:W-:Y:S01]  /*24600*/  FMUL R2, R36, UR27 ;  /* 0x0000001b24027c20 */ /* 0x000fe20008400000 */
[----:B------:R-:W-:Y:S01]  /*24610*/  F2FP.SATFINITE.E4M3.F32.PACK_AB_MERGE_C R7, RZ, R3, RZ ;  /* 0x00000003ff07723e */ /* 0x000fe200048070ff */
[----:B------:R-:W-:Y:S02]  /*24620*/  FMUL R3, R35, UR27 ;  /* 0x0000001b23037c20 */ /* 0x000fe40008400000 */
[----:B------:R-:W-:Y:S01]  /*24630*/  @!P0 STG.E.U8 desc[UR20][R26.64+0x1e8], R5 ;  /* 0x0001e8051a008986 */ /* 0x000fe2000c101114 */
[----:B------:R-:W-:-:S02]  /*24640*/  ISETP.LT.OR P0, PT, R0, 0x9, !P2 ;  /* 0x000000090000780c */ /* 0x000fc40005701670 */
[----:B-1----:R-:W-:Y:S01]  /*24650*/  F2FP.SATFINITE.E4M3.F32.PACK_AB_MERGE_C R9, RZ, R2, RZ ;  /* 0x00000002ff09723e */ /* 0x002fe200048070ff */
[----:B------:R0:W-:Y:S01]  /*24660*/  @!P1 STG.E.U8 desc[UR20][R26.64+0x1e9], R7 ;  /* 0x0001e9071a009986 */ /* 0x0001e2000c101114 */
[----:B------:R-:W-:Y:S02]  /*24670*/  F2FP.SATFINITE.E4M3.F32.PACK_AB_MERGE_C R11, RZ, R3, RZ ;  /* 0x00000003ff0b723e */ /* 0x000fe400048070ff */
[C---:B------:R-:W-:Y:S02]  /*24680*/  ISETP.GE.AND P1, PT, R30.reuse, 0x1fa, PT ;  /* 0x000001fa1e00780c */ /* 0x040fe40003f26270 */
[----:B------:R-:W-:Y:S01]  /*24690*/  ISETP.GE.AND P2, PT, R30, 0x1f9, PT ;  /* 0x000001f91e00780c */ /* 0x000fe20003f46270 */
[----:B----4-:R-:W-:Y:S01]  /*246a0*/  FMUL R2, R34, UR27 ;  /* 0x0000001b22027c20 */ /* 0x010fe20008400000 */
[----:B------:R1:W-:Y:S01]  /*246b0*/  @!P5 STG.E.U8 desc[UR20][R24.64+0x1f0], R9 ;  /* 0x0001f0091800d986 */ /* 0x0003e2000c101114 */
[C---:B------:R-:W-:Y:S02]  /*246c0*/  ISETP.LT.OR P4, PT, R0.reuse, 0x9, !P4 ;  /* 0x000000090000780c */ /* 0x040fe40006781670 */
[C---:B------:R-:W-:Y:S01]  /*246d0*/  ISETP.LT.OR P5, PT, R0.reuse, 0x1, !P2 ;  /* 0x000000010000780c */ /* 0x040fe200057a1670 */
[----:B------:R4:W-:Y:S01]  /*246e0*/  @!P6 STG.E.U8 desc[UR20][R24.64+0x1f1], R11 ;  /* 0x0001f10b1800e986 */ /* 0x0009e2000c101114 */
[----:B------:R-:W-:-:S02]  /*246f0*/  ISETP.LT.OR P6, PT, R0, 0x1, !P1 ;  /* 0x000000010000780c */ /* 0x000fc40004fc1670 */
[C---:B------:R-:W-:Y:S02]  /*24700*/  ISETP.LT.OR P2, PT, R0.reuse, 0x9, !P2 ;  /* 0x000000090000780c */ /* 0x040fe40005741670 */
[----:B------:R-:W-:Y:S02]  /*24710*/  ISETP.LT.OR P1, PT, R0, 0x9, !P1 ;  /* 0x000000090000780c */ /* 0x000fe40004f21670 */
[----:B------:R-:W-:Y:S01]  /*24720*/  F2FP.SATFINITE.E4M3.F32.PACK_AB_MERGE_C R13, RZ, R2, RZ ;  /* 0x00000002ff0d723e */ /* 0x000fe200048070ff */
[----:B------:R-:W-:Y:S01]  /*24730*/  FMUL R0, R33, UR27 ;  /* 0x0000001b21007c20 */ /* 0x000fe20008400000 */
[----:B------:R-:W-:-:S04]  /*24740*/  FMUL R3, R32, UR27 ;  /* 0x0000001b20037c20 */ /* 0x000fc80008400000 */
[----:B0-----:R-:W-:Y:S02]  /*24750*/  F2FP.SATFINITE.E4M3.F32.PACK_AB_MERGE_C R7, RZ, R0, RZ ;  /* 0x00000000ff07723e */ /* 0x001fe400048070ff */
[----:B-1----:R-:W-:Y:S01]  /*24760*/  F2FP.SATFINITE.E4M3.F32.PACK_AB_MERGE_C R9, RZ, R3, RZ ;  /* 0x00000003ff09723e */ /* 0x002fe200048070ff */
[----:B------:R0:W-:Y:S04]  /*24770*/  @!P0 STG.E.U8 desc[UR20][R26.64+0x1f0], R13 ;  /* 0x0001f00d1a008986 */ /* 0x0001e8000c101114 */
[----:B------:R0:W-:Y:S04]  /*24780*/  @!P4 STG.E.U8 desc[UR20][R26.64+0x1f1], R7 ;  /* 0x0001f1071a00c986 */ /* 0x0001e8000c101114 */
[----:B------:R0:W-:Y:S01]  /*24790*/  @!P6 STG.E.U8 desc[UR20][R24.64+0x1f9], R9 ;  /* 0x0001f9091800e986 */ /* 0x0001e2000c101114 */
[----:B--2---:R-:W-:-:S05]  /*247a0*/  FMUL R2, R31, UR27 ;  /* 0x0000001b1f027c20 */ /* 0x004fca0008400000 */
[----:B------:R-:W-:Y:S01]  /*247b0*/  F2FP.SATFINITE.E4M3.F32.PACK_AB_MERGE_C R3, RZ, R2, RZ ;  /* 0x00000002ff03723e */ /* 0x000fe200048070ff */
[----:B---3--:R-:W-:-:S04]  /*247c0*/  FMUL R4, R29, UR27 ;  /* 0x0000001b1d047c20 */ /* 0x008fc80008400000 */
[----:B------:R0:W-:Y:S01]  /*247d0*/  @!P5 STG.E.U8 desc[UR20][R24.64+0x1f8], R3 ;  /* 0x0001f8031800d986 */ /* 0x0001e2000c101114 */
[----:B----4-:R-:W-:Y:S01]  /*247e0*/  F2FP.SATFINITE.E4M3.F32.PACK_AB_MERGE_C R11, RZ, R4, RZ ;  /* 0x00000004ff0b723e */ /* 0x010fe200048070ff */
[----:B-----5:R-:W-:-:S05]  /*247f0*/  FMUL R5, R28, UR27 ;  /* 0x0000001b1c057c20 */ /* 0x020fca0008400000 */
[----:B------:R-:W-:Y:S01]  /*24800*/  F2FP.SATFINITE.E4M3.F32.PACK_AB_MERGE_C R5, RZ, R5, RZ ;  /* 0x00000005ff05723e */ /* 0x000fe200048070ff */
[----:B------:R0:W-:Y:S04]  /*24810*/  @!P2 STG.E.U8 desc[UR20][R26.64+0x1f8], R11 ;  /* 0x0001f80b1a00a986 */ /* 0x0001e8000c101114 */
[----:B------:R0:W-:Y:S02]  /*24820*/  @!P1 STG.E.U8 desc[UR20][R26.64+0x1f9], R5 ;  /* 0x0001f9051a009986 */ /* 0x0001e4000c101114 */
.L_x_553:
[----:B------:R-:W-:Y:S05]  /*24830*/  BSYNC B0 ;  /* 0x0000000000007941 */ /* 0x000fea0003800000 */
.L_x_39:
[----:B0-----:R-:W3:Y:S01]  /*24840*/  LDL.LU R22, [R1+0x460] ;  /* 0x0004600001167983 */ /* 0x001ee20000300800 */
[----:B--2-4-:R-:W-:Y:S01]  /*24850*/  IMAD.U32 R3, RZ, RZ, UR22 ;  /* 0x00000016ff037e24 */ /* 0x014fe2000f8e00ff */
[----:B------:R-:W-:Y:S02]  /*24860*/  ULDC.64 UR6, c[0x0][0x650] ;  /* 0x0001940000067ab9 */ /* 0x000fe40000000a00 */
[----:B------:R-:W2:Y:S01]  /*24870*/  LDL.LU R19, [R1+0x464] ;  /* 0x0004640001137983 */ /* 0x000ea20000300800 */
[----:B-----5:R-:W-:Y:S01]  /*24880*/  IMAD.U32 R0, RZ, RZ, UR16 ;  /* 0x00000010ff007e24 */ /* 0x020fe2000f8e00ff */
[----:B------:R0:W-:Y:S01]  /*24890*/  SYNCS.ARRIVE.TRANS64.A1T0 RZ, [R3+UR30], RZ ;  /* 0x000000ff03ff79a7 */ /* 0x0001e2000810001e */
[----:B------:R-:W-:Y:S02]  /*248a0*/  IMAD.U32 R2, RZ, RZ, UR16 ;  /* 0x00000010ff027e24 */ /* 0x000fe4000f8e00ff */
[----:B------:R-:W-:Y:S02]  /*248b0*/  IMAD.MOV.U32 R4, RZ, RZ, -0x1 ;  /* 0xffffffffff047424 */ /* 0x000fe400078e00ff */
[----:B0-----:R-:W-:Y:S01]  /*248c0*/  IMAD.U32 R3, RZ, RZ, UR14 ;  /* 0x0000000eff037e24 */ /* 0x001fe2000f8e00ff */
[----:B--2---:R-:W-:-:S02]  /*248d0*/  LEA R19, P0, R0, R19, 0x1 ;  /* 0x0000001300137211 */ /* 0x004fc400078008ff */
[----:B------:R-:W-:Y:S02]  /*248e0*/  PRMT R0, RZ, 0x7610, R0 ;  /* 0x00007610ff007816 */ /* 0x000fe40000000000 */
[----:B---3--:R-:W-:Y:S01]  /*248f0*/  LEA.HI.X R22, R2, R22, R3, 0x1, P0 ;  /* 0x0000001602167211 */ /* 0x008fe200000f0c03 */
[----:B------:R-:W-:Y:S01]  /*24900*/  IMAD.MOV.U32 R2, RZ, RZ, -0x1 ;  /* 0xffffffffff027424 */ /* 0x000fe200078e00ff */
[----:B------:R0:W-:Y:S01]  /*24910*/  STL [R1+0x464], R19 ;  /* 0x0004641301007387 */ /* 0x0001e20000100800 */
[----:B------:R-:W-:Y:S01]  /*24920*/  IMAD.MOV.U32 R3, RZ, RZ, -0x1 ;  /* 0xffffffffff037424 */ /* 0x000fe200078e00ff */
[----:B------:R-:W-:Y:S02]  /*24930*/  ISETP.GE.U32.AND P0, PT, R19, UR6, PT ;  /* 0x0000000613007c0c */ /* 0x000fe4000bf06070 */
[----:B------:R0:W-:Y:S02]  /*24940*/  STL [R1+0x460], R22 ;  /* 0x0004601601007387 */ /* 0x0001e40000100800 */
[----:B------:R-:W-:-:S02]  /*24950*/  ISETP.GE.U32.AND.EX P0, PT, R22, UR7, PT, P0 ;  /* 0x0000000716007c0c */ /* 0x000fc4000bf06100 */
[----:B------:R0:W-:Y:S04]  /*24960*/  STL [R1+0x468], R4 ;  /* 0x0004680401007387 */ /* 0x0001e80000100800 */
[----:B------:R0:W-:Y:S04]  /*24970*/  STL [R1+0x454], R2 ;  /* 0x0004540201007387 */ /* 0x0001e80000100800 */
[----:B------:R0:W-:Y:S03]  /*24980*/  STL [R1+0x46c], R3 ;  /* 0x00046c0301007387 */ /* 0x0001e60000100800 */
[----:B------:R-:W-:Y:S05]  /*24990*/  @P0 BRA `(.L_x_554) ;  /* 0x0000000400740947 */ /* 0x000fea0003800000 */
[----:B------:R-:W2:Y:S01]  /*249a0*/  S2R R14, SR_CTAID.X ;  /* 0x00000000000e7919 */ /* 0x000ea20000002500 */
[----:B------:R-:W3:Y:S01]  /*249b0*/  LDC.64 R8, c[0x0][0x628] ;  /* 0x00018a00ff087b82 */ /* 0x000ee20000000a00 */
[----:B------:R-:W-:Y:S01]  /*249c0*/  ULDC UR6, c[0x0][0x150] ;  /* 0x0000540000067ab9 */ /* 0x000fe20000000800 */
[----:B------:R-:W-:Y:S01]  /*249d0*/  IMAD.MOV.U32 R6, RZ, RZ, R19 ;  /* 0x000000ffff067224 */ /* 0x000fe200078e0013 */
[----:B------:R-:W4:Y:S01]  /*249e0*/  S2R R16, SR_CTAID.Y ;  /* 0x0000000000107919 */ /* 0x000f220000002600 */
[----:B------:R-:W-:-:S04]  /*249f0*/  IMAD.MOV.U32 R7, RZ, RZ, R22 ;  /* 0x000000ffff077224 */ /* 0x000fc800078e0016 */
[----:B------:R-:W0:Y:S08]  /*24a00*/  LDC R17, c[0x0][0x144] ;  /* 0x00005100ff117b82 */ /* 0x000e300000000800 */
[----:B------:R-:W0:Y:S08]  /*24a10*/  LDC R10, c[0x0][0x630] ;  /* 0x00018c00ff0a7b82 */ /* 0x000e300000000800 */
[----:B------:R-:W0:Y:S01]  /*24a20*/  LDC.64 R12, c[0x0][0x620] ;  /* 0x00018800ff0c7b82 */ /* 0x000e220000000a00 */
[----:B---3--:R-:W-:-:S04]  /*24a30*/  ISETP.NE.U32.AND P0, PT, R8, RZ, PT ;  /* 0x000000ff0800720c */ /* 0x008fc80003f05070 */
[----:B------:R-:W-:Y:S02]  /*24a40*/  ISETP.NE.AND.EX P0, PT, R9, RZ, PT, P0 ;  /* 0x000000ff0900720c */ /* 0x000fe40003f05300 */
[----:B--2---:R-:W-:-:S05]  /*24a50*/  I2FP.F32.U32 R0, R14 ;  /* 0x0000000e00007245 */ /* 0x004fca0000201000 */
[----:B------:R-:W-:-:S04]  /*24a60*/  FMUL R0, R0, UR6 ;  /* 0x0000000600007c20 */ /* 0x000fc80008400000 */
[----:B------:R2:W3:Y:S02]  /*24a70*/  F2I.U32.TRUNC.NTZ R15, R0 ;  /* 0x00000000000f7305 */ /* 0x0004e4000020f000 */
[----:B----4-:R-:W-:Y:S05]  /*24a80*/  @!P0 BRA `(.L_x_555) ;  /* 0x0000000000288947 */ /* 0x010fea0003800000 */
[----:B--2---:R-:W2:Y:S02]  /*24a90*/  LDC R0, c[0x0][0x634] ;  /* 0x00018d00ff007b82 */ /* 0x004ea40000000800 */
[----:B--2---:R-:W-:-:S05]  /*24aa0*/  IADD3 R7, P0, R19, R0, RZ ;  /* 0x0000000013077210 */ /* 0x004fca0007f1e0ff */
[----:B------:R-:W-:-:S04]  /*24ab0*/  IMAD.X R11, RZ, RZ, R22, P0 ;  /* 0x000000ffff0b7224 */ /* 0x000fc800000e0616 */
[----:B0-----:R-:W-:-:S04]  /*24ac0*/  IMAD.WIDE.U32 R2, R11, R8, RZ ;  /* 0x000000080b027225 */ /* 0x001fc800078e00ff */
[----:B------:R-:W-:-:S04]  /*24ad0*/  IMAD.WIDE.U32 R4, P0, R7, R9, R2 ;  /* 0x0000000907047225 */ /* 0x000fc80007800002 */
[----:B------:R-:W-:-:S04]  /*24ae0*/  IMAD.WIDE.U32 R2, R7, R8, RZ ;  /* 0x0000000807027225 */ /* 0x000fc800078e00ff */
[----:B------:R-:W-:Y:S01]  /*24af0*/  IMAD.X R7, RZ, RZ, RZ, P0 ;  /* 0x000000ffff077224 */ /* 0x000fe200000e06ff */
[----:B------:R-:W-:Y:S01]  /*24b00*/  IADD3 RZ, P0, R3, R4, RZ ;  /* 0x0000000403ff7210 */ /* 0x000fe20007f1e0ff */
[----:B------:R-:W-:-:S04]  /*24b10*/  IMAD.MOV.U32 R6, RZ, RZ, R5 ;  /* 0x000000ffff067224 */ /* 0x000fc800078e0005 */
[----:B------:R-:W-:-:S08]  /*24b20*/  IMAD.WIDE.U32.X R6, R11, R9, R6, P0 ;  /* 0x000000090b067225 */ /* 0x000fd000000e0406 */
.L_x_555:
[-CC-:B0-----:R-:W-:Y:S01]  /*24b30*/  SHF.R.U64 R11, R6, R10.reuse, R7.reuse ;  /* 0x0000000a060b7219 */ /* 0x181fe20000001207 */
[----:B------:R-:W0:Y:S01]  /*24b40*/  LDC.64 R20, c[0x0][0x640] ;  /* 0x00019000ff147b82 */ /* 0x000e220000000a00 */
[----:B--2---:R-:W-:Y:S01]  /*24b50*/  SHF.R.U32.HI R0, RZ, R10, R7 ;  /* 0x0000000aff007219 */ /* 0x004fe20000011607 */
[----:B------:R-:W-:Y:S01]  /*24b60*/  IMAD.MOV.U32 R2, RZ, RZ, R19 ;  /* 0x000000ffff027224 */ /* 0x000fe200078e0013 */
[----:B------:R-:W-:Y:S01]  /*24b70*/  IADD3 R5, P0, RZ, -R11, RZ ;  /* 0x8000000bff057210 */ /* 0x000fe20007f1e0ff */
[----:B---3--:R-:W-:Y:S01]  /*24b80*/  IMAD.MOV R15, RZ, RZ, -R15 ;  /* 0x000000ffff0f7224 */ /* 0x008fe200078e0a0f */
[----:B------:R-:W-:Y:S01]  /*24b90*/  ULDC UR6, c[0x0][0x154] ;  /* 0x0000550000067ab9 */ /* 0x000fe20000000800 */
[----:B------:R-:W-:Y:S02]  /*24ba0*/  IMAD.MOV.U32 R7, RZ, RZ, 0x1 ;  /* 0x00000001ff077424 */ /* 0x000fe400078e00ff */
[----:B------:R-:W2:Y:S01]  /*24bb0*/  LDC R4, c[0x0][0x618] ;  /* 0x00018600ff047b82 */ /* 0x000ea20000000800 */
[----:B------:R-:W-:-:S02]  /*24bc0*/  IMAD.X R3, RZ, RZ, ~R0, P0 ;  /* 0x000000ffff037224 */ /* 0x000fc400000e0e00 */
[----:B------:R-:W-:Y:S02]  /*24bd0*/  IMAD R17, R17, R15, R14 ;  /* 0x0000000f11117224 */ /* 0x000fe400078e020e */
[-C--:B------:R-:W-:Y:S02]  /*24be0*/  IMAD R0, R3, R12.reuse, RZ ;  /* 0x0000000c03007224 */ /* 0x080fe400078e02ff */
[----:B------:R-:W-:Y:S01]  /*24bf0*/  IMAD.MOV.U32 R3, RZ, RZ, R22 ;  /* 0x000000ffff037224 */ /* 0x000fe200078e0016 */
[----:B------:R-:W3:Y:S01]  /*24c00*/  LDC R6, c[0x0][0x608] ;  /* 0x00018200ff067b82 */ /* 0x000ee20000000800 */
[----:B------:R-:W-:-:S04]  /*24c10*/  IMAD.WIDE.U32 R2, R5, R12, R2 ;  /* 0x0000000c05027225 */ /* 0x000fc800078e0002 */
[----:B------:R-:W-:-:S03]  /*24c20*/  IMAD R5, R5, R13, R0 ;  /* 0x0000000d05057224 */ /* 0x000fc600078e0200 */
[----:B------:R-:W4:Y:S01]  /*24c30*/  LDC R18, c[0x0][0x658] ;  /* 0x00019600ff127b82 */ /* 0x000f220000000800 */
[----:B------:R-:W-:Y:S01]  /*24c40*/  I2FP.F32.U32 R0, R16 ;  /* 0x0000001000007245 */ /* 0x000fe20000201000 */
[----:B------:R-:W-:Y:S01]  /*24c50*/  IMAD.IADD R3, R3, 0x1, R5 ;  /* 0x0000000103037824 */ /* 0x000fe200078e0205 */
[----:B0-----:R-:W-:Y:S01]  /*24c60*/  ISETP.NE.U32.AND P0, PT, R20, RZ, PT ;  /* 0x000000ff1400720c */ /* 0x001fe20003f05070 */
[----:B------:R-:W-:Y:S02]  /*24c70*/  IMAD.MOV.U32 R5, RZ, RZ, -0x1 ;  /* 0xffffffffff057424 */ /* 0x000fe400078e00ff */
[----:B------:R-:W-:Y:S02]  /*24c80*/  FMUL R0, R0, UR6 ;  /* 0x0000000600007c20 */ /* 0x000fe40008400000 */
[----:B------:R-:W0:Y:S01]  /*24c90*/  LDC R15, c[0x0][0x148] ;  /* 0x00005200ff0f7b82 */ /* 0x000e220000000800 */
[----:B--2---:R-:W-:Y:S01]  /*24ca0*/  SHF.R.U64 R10, R2, R4, R3 ;  /* 0x00000004020a7219 */ /* 0x004fe20000001203 */
[----:B------:R2:W0:Y:S01]  /*24cb0*/  F2I.U32.TRUNC.NTZ R13, R0 ;  /* 0x00000000000d7305 */ /* 0x000422000020f000 */
[----:B------:R-:W-:-:S02]  /*24cc0*/  ISETP.NE.AND.EX P0, PT, R21, RZ, PT, P0 ;  /* 0x000000ff1500720c */ /* 0x000fc40003f05300 */
[----:B------:R-:W-:-:S03]  /*24cd0*/  SHF.R.U32.HI R3, RZ, R4, R3 ;  /* 0x00000004ff037219 */ /* 0x000fc60000011603 */
[----:B------:R-:W0:Y:S01]  /*24ce0*/  LDC R14, c[0x0][0x600] ;  /* 0x00018000ff0e7b82 */ /* 0x000e220000000800 */
[-CC-:B---3--:R-:W-:Y:S02]  /*24cf0*/  SHF.R.U64 R8, R10, R6.reuse, R3.reuse ;  /* 0x000000060a087219 */ /* 0x188fe40000001203 */
[----:B------:R-:W-:-:S05]  /*24d00*/  SHF.R.U32.HI R3, RZ, R6, R3 ;  /* 0x00000006ff037219 */ /* 0x000fca0000011603 */
[----:B------:R-:W3:Y:S01]  /*24d10*/  LDC R22, c[0x0][0x648] ;  /* 0x00019200ff167b82 */ /* 0x000ee20000000800 */
[-CC-:B----4-:R-:W-:Y:S02]  /*24d20*/  SHF.R.U64 R12, R8, R18.reuse, R3.reuse ;  /* 0x00000012080c7219 */ /* 0x190fe40000001203 */
[-C--:B------:R-:W-:Y:S02]  /*24d30*/  SHF.L.U32 R5, R5, R18.reuse, RZ ;  /* 0x0000001205057219 */ /* 0x080fe400000006ff */
[-C--:B------:R-:W-:Y:S01]  /*24d40*/  SHF.R.U32.HI R3, RZ, R18.reuse, R3 ;  /* 0x00000012ff037219 */ /* 0x080fe20000011603 */
[----:B------:R-:W-:Y:S01]  /*24d50*/  IMAD.MOV.U32 R2, RZ, RZ, R12 ;  /* 0x000000ffff027224 */ /* 0x000fe200078e000c */
[----:B------:R-:W-:Y:S01]  /*24d60*/  SHF.L.U32 R18, R7, R18, RZ ;  /* 0x0000001207127219 */ /* 0x000fe200000006ff */
[----:B------:R-:W4:Y:S01]  /*24d70*/  LDC R23, c[0x0][0x638] ;  /* 0x00018e00ff177b82 */ /* 0x000f220000000800 */
[----:B------:R-:W-:-:S07]  /*24d80*/  LOP3.LUT R19, RZ, R5, RZ, 0x33, !PT ;  /* 0x00000005ff137212 */ /* 0x000fce00078e33ff */
[----:B------:R-:W0:Y:S01]  /*24d90*/  LDC R24, c[0x0][0x610] ;  /* 0x00018400ff187b82 */ /* 0x000e220000000800 */
[----:B--2---:R-:W-:Y:S05]  /*24da0*/  @!P0 BRA `(.L_x_556) ;  /* 0x0000000000288947 */ /* 0x004fea0003800000 */
        /* <DEDUP_REMOVED lines=10> */
.L_x_556:
[----:B---3--:R-:W-:Y:S01]  /*24e50*/  SHF.R.U64 R0, R2, R22, R3 ;  /* 0x0000001602007219 */ /* 0x008fe20000001203 */
[----:B0-----:R-:W-:Y:S01]  /*24e60*/  VIADD R7, R14, 0xffffffff ;  /* 0xffffffff0e077836 */ /* 0x001fe20000000000 */
[----:B------:R-:W-:Y:S01]  /*24e70*/  LOP3.LUT R5, R8, R19, RZ, 0xc0, !PT ;  /* 0x0000001308057212 */ /* 0x000fe200078ec0ff */
[----:B------:R-:W-:Y:S02]  /*24e80*/  IMAD.MOV R13, RZ, RZ, -R13 ;  /* 0x000000ffff0d7224 */ /* 0x000fe400078e0a0d */
[----:B------:R-:W-:Y:S02]  /*24e90*/  IMAD.MOV R3, RZ, RZ, -R0 ;  /* 0x000000ffff037224 */ /* 0x000fe400078e0a00 */
[----:B------:R-:W-:Y:S01]  /*24ea0*/  IMAD R2, R18, R0, R5 ;  /* 0x0000000012027224 */ /* 0x000fe200078e0205 */
[----:B------:R-:W-:Y:S01]  /*24eb0*/  LOP3.LUT R5, R10, R7, RZ, 0xc0, !PT ;  /* 0x000000070a057212 */ /* 0x000fe200078ec0ff */
[----:B------:R-:W-:Y:S02]  /*24ec0*/  @P3 IMAD R17, R15, R13, R16 ;  /* 0x0000000d0f113224 */ /* 0x000fe400078e0210 */
[----:B----4-:R-:W-:-:S02]  /*24ed0*/  IMAD R0, R3, R23, R12 ;  /* 0x0000001703007224 */ /* 0x010fc400078e020c */
[----:B------:R-:W-:Y:S02]  /*24ee0*/  IMAD.MOV.U32 R4, RZ, RZ, 0x1 ;  /* 0x00000001ff047424 */ /* 0x000fe400078e00ff */
[----:B------:R-:W-:Y:S02]  /*24ef0*/  IMAD R2, R2, R24, R17 ;  /* 0x0000001802027224 */ /* 0x000fe400078e0211 */
[----:B------:R-:W-:Y:S01]  /*24f00*/  IMAD R3, R0, R14, R5 ;  /* 0x0000000e00037224 */ /* 0x000fe200078e0205 */
[----:B------:R-:W-:-:S04]  /*24f10*/  PRMT R0, R4, 0x7610, R0 ;  /* 0x0000761004007816 */ /* 0x000fc80000000000 */
[----:B------:R-:W-:Y:S02]  /*24f20*/  SEL R4, R3, R2, !P3 ;  /* 0x0000000203047207 */ /* 0x000fe40005800000 */
[----:B------:R-:W-:-:S03]  /*24f30*/  SEL R2, R2, R3, !P3 ;  /* 0x0000000302027207 */ /* 0x000fc60005800000 */
[----:B------:R2:W-:Y:S04]  /*24f40*/  STL [R1+0x46c], R4 ;  /* 0x00046c0401007387 */ /* 0x0005e80000100800 */
[----:B------:R2:W-:Y:S04]  /*24f50*/  STL [R1+0x454], R11 ;  /* 0x0004540b01007387 */ /* 0x0005e80000100800 */
[----:B------:R2:W-:Y:S02]  /*24f60*/  STL [R1+0x468], R2 ;  /* 0x0004680201007387 */ /* 0x0005e40000100800 */
.L_x_554:
[----:B------:R-:W-:Y:S01]  /*24f70*/  LOP3.LUT P0, RZ, R0, 0xff, RZ, 0xc0, !PT ;  /* 0x000000ff00ff7812 */ /* 0x000fe2000780c0ff */
[----:B------:R-:W-:-:S12]  /*24f80*/  ULOP3.LUT UR31, UR31, 0x1, URZ, 0x3c, !UPT ;  /* 0x000000011f1f7892 */ /* 0x000fd8000f8e3c3f */
[----:B------:R-:W-:Y:S05]  /*24f90*/  @P0 BRA `(.L_x_557) ;  /* 0xfffffdc8001c0947 */ /* 0x000fea000383ffff */
[----:B------:R-:W-:Y:S05]  /*24fa0*/  EXIT ;  /* 0x000000000000794d */ /* 0x000fea0003800000 */
.L_x_17:
[----:B------:R-:W-:-:S08]  /*24fb0*/  ISETP.NE.AND P0, PT, RZ, UR6, PT ;  /* 0x00000006ff007c0c */ /* 0x000fd0000bf05270 */
[----:B0123--:R-:W0:-:S00]  /*24fc0*/  USETMAXREG.DEALLOC.CTAPOOL 0x18 ;  /* 0x00000018000079c8 */ /* 0x00fe0000080e0500 */
[----:B------:R-:W-:Y:S05]  /*24fd0*/  @P0 EXIT ;  /* 0x000000000000094d */ /* 0x000fea0003800000 */
[----:B0-----:R-:W-:Y:S01]  /*24fe0*/  LOP3.LUT P0, RZ, R0, 0xff, RZ, 0xc0, !PT ;  /* 0x000000ff00ff7812 */ /* 0x001fe2000780c0ff */
[----:B------:R-:W-:Y:S02]  /*24ff0*/  IMAD.MOV.U32 R0, RZ, RZ, 0x1 ;  /* 0x00000001ff007424 */ /* 0x000fe400078e00ff */
[----:B------:R-:W-:-:S10]  /*25000*/  IMAD.MOV.U32 R6, RZ, RZ, RZ ;  /* 0x000000ffff067224 */ /* 0x000fd400078e00ff */
[----:B------:R-:W-:Y:S05]  /*25010*/  @!P0 BRA `(.L_x_558) ;  /* 0x0000000c00608947 */ /* 0x000fea0003800000 */
[----:B------:R-:W0:Y:S01]  /*25020*/  S2R R10, SR_CgaCtaId ;  /* 0x00000000000a7919 */ /* 0x000e220000008800 */
[----:B------:R-:W-:Y:S01]  /*25030*/  LOP3.LUT P0, RZ, R3, 0x1f, RZ, 0xc0, !PT ;  /* 0x0000001f03ff7812 */ /* 0x000fe2000780c0ff */
[----:B------:R-:W-:Y:S01]  /*25040*/  ULDC UR5, c[0x0][0x658] ;  /* 0x0001960000057ab9 */ /* 0x000fe20000000800 */
[----:B------:R-:W-:Y:S01]  /*25050*/  UMOV UR6, 0xffffffff ;  /* 0xffffffff00067882 */ /* 0x000fe20000000000 */
[----:B------:R-:W-:Y:S01]  /*25060*/  BSSY B0, `(.L_x_558) ;  /* 0x00000d3000007945 */ /* 0x000fe20003800000 */
[----:B------:R-:W-:Y:S01]  /*25070*/  USHF.L.U32 UR6, UR6, UR5, URZ ;  /* 0x0000000506067299 */ /* 0x000fe2000800063f */
[C---:B------:R-:W-:Y:S01]  /*25080*/  ISETP.NE.AND P2, PT, R2.reuse, RZ, PT ;  /* 0x000000ff0200720c */ /* 0x040fe20003f45270 */
[----:B------:R-:W-:Y:S01]  /*25090*/  IMAD.MOV.U32 R8, RZ, RZ, 0x1 ;  /* 0x00000001ff087424 */ /* 0x000fe200078e00ff */
[----:B------:R-:W-:Y:S01]  /*250a0*/  ISETP.NE.OR P0, PT, R2, RZ, !P0 ;  /* 0x000000ff0200720c */ /* 0x000fe20004705670 */
[----:B------:R-:W-:Y:S01]  /*250b0*/  IMAD.MOV.U32 R0, RZ, RZ, 0x1 ;  /* 0x00000001ff007424 */ /* 0x000fe200078e00ff */
[----:B------:R-:W-:Y:S01]  /*250c0*/  ULDC UR4, c[0x0][0x600] ;  /* 0x0001800000047ab9 */ /* 0x000fe20000000800 */
[----:B------:R-:W-:Y:S01]  /*250d0*/  IMAD.MOV.U32 R6, RZ, RZ, RZ ;  /* 0x000000ffff067224 */ /* 0x000fe200078e00ff */
[----:B------:R-:W-:Y:S01]  /*250e0*/  UMOV UR7, 0x1 ;  /* 0x0000000100077882 */ /* 0x000fe20000000000 */
[----:B------:R-:W-:-:S02]  /*250f0*/  UIADD3 UR26, UR15, 0x1, URZ ;  /* 0x000000010f1a7890 */ /* 0x000fc4000fffe03f */
[----:B------:R-:W-:Y:S02]  /*25100*/  ULOP3.LUT UR27, UR13, 0x2, URZ, 0xfc, !UPT ;  /* 0x000000020d1b7892 */ /* 0x000fe4000f8efc3f */
[----:B------:R-:W-:Y:S02]  /*25110*/  UIADD3 UR4, UR4, -0x1, URZ ;  /* 0xffffffff04047890 */ /* 0x000fe4000fffe03f */
[----:B------:R-:W-:Y:S02]  /*25120*/  USHF.L.U32 UR22, UR7, UR5, URZ ;  /* 0x0000000507167299 */ /* 0x000fe4000800063f */
[----:B------:R-:W-:Y:S01]  /*25130*/  ULOP3.LUT UR21, URZ, UR6, URZ, 0x33, !UPT ;  /* 0x000000063f157292 */ /* 0x000fe2000f8e333f */
[----:B------:R-:W-:Y:S01]  /*25140*/  ULDC.64 UR24, c[0x0][0x198] ;  /* 0x0000660000187ab9 */ /* 0x000fe20000000a00 */
[C---:B0-----:R-:W-:Y:S02]  /*25150*/  IMAD.SHL.U32 R14, R10.reuse, 0x100, RZ ;  /* 0x000001000a0e7824 */ /* 0x041fe400078e00ff */
[----:B------:R-:W-:-:S03]  /*25160*/  IMAD.SHL.U32 R10, R10, 0x4000, RZ ;  /* 0x000040000a0a7824 */ /* 0x000fc600078e00ff */
[----:B------:R-:W-:Y:S02]  /*25170*/  LOP3.LUT R14, R14, 0x100, RZ, 0xc0, !PT ;  /* 0x000001000e0e7812 */ /* 0x000fe400078ec0ff */
[----:B------:R-:W-:-:S07]  /*25180*/  LOP3.LUT R10, R10, 0x4000, RZ, 0xc0, !PT ;  /* 0x000040000a0a7812 */ /* 0x000fce00078ec0ff */
.L_x_570:
[----:B------:R-:W-:-:S03]  /*25190*/  UMOV UR5, 0xffffffff ;  /* 0xffffffff00057882 */ /* 0x000fc60000000000 */
[----:B01----:R-:W-:Y:S05]  /*251a0*/  BRA.DIV UR5, `(.L_x_559) ;  /* 0x0000001205707947 */ /* 0x003fea000b800000 */
[----:B------:R-:W-:-:S13]  /*251b0*/  ELECT P1, URZ, PT ;  /* 0x00000000003f782f */ /* 0x000fda0003820000 */
.L_x_585:
[----:B------:R-:W0:Y:S01]  /*251c0*/  LDC R2, c[0x0][0x28c] ;  /* 0x0000a300ff027b82 */ /* 0x000e220000000800 */
[----:B------:R-:W-:Y:S01]  /*251d0*/  BSSY B1, `(.L_x_560) ;  /* 0x000003d000017945 */ /* 0x000fe20003800000 */
[----:B0-----:R-:W-:-:S13]  /*251e0*/  ISETP.LT.OR P1, PT, R2, 0x1, !P1 ;  /* 0x000000010200780c */ /* 0x001fda0004f21670 */
[----:B------:R-:W-:Y:S05]  /*251f0*/  @P1 BRA `(.L_x_561) ;  /* 0x0000000000e81947 */ /* 0x000fea0003800000 */
[----:B------:R-:W2:Y:S04]  /*25200*/  LDL.LU R4, [R1+0x46c] ;  /* 0x00046c0001047983 */ /* 0x000ea80000300800 */
[----:B------:R-:W3:Y:S01]  /*25210*/  LDL.LU R3, [R1+0x468] ;  /* 0x0004680001037983 */ /* 0x000ee20000300800 */
[----:B------:R-:W-:Y:S02]  /*25220*/  IMAD.MOV.U32 R13, RZ, RZ, RZ ;  /* 0x000000ffff0d7224 */ /* 0x000fe400078e00ff */
[----:B------:R-:W-:Y:S02]  /*25230*/  IMAD.U32 R11, RZ, RZ, UR26 ;  /* 0x0000001aff0b7e24 */ /* 0x000fe4000f8e00ff */
[----:B------:R-:W-:Y:S02]  /*25240*/  IMAD.MOV.U32 R5, RZ, RZ, R6 ;  /* 0x000000ffff057224 */ /* 0x000fe400078e0006 */
[----:B--2---:R-:W-:-:S02]  /*25250*/  IMAD R2, R4, 0x200, R14 ;  /* 0x0000020004027824 */ /* 0x004fc400078e020e */
[----:B---3--:R-:W-:Y:S02]  /*25260*/  IMAD.SHL.U32 R4, R3, 0x40, RZ ;  /* 0x0000004003047824 */ /* 0x008fe400078e00ff */
[----:B------:R-:W-:-:S07]  /*25270*/  IMAD.MOV.U32 R3, RZ, RZ, R0 ;  /* 0x000000ffff037224 */ /* 0x000fce00078e0000 */
.L_x_565:
[----:B------:R-:W0:Y:S01]  /*25280*/  S2R R12, SR_CgaCtaId ;  /* 0x00000000000c7919 */ /* 0x000e220000008800 */
[----:B------:R-:W-:Y:S01]  /*25290*/  MOV R7, 0x400 ;  /* 0x0000040000077802 */ /* 0x000fe20000000f00 */
[----:B------:R-:W1:Y:S03]  /*252a0*/  @!P2 LDC R9, c[0x0][0x500] ;  /* 0x00014000ff09ab82 */ /* 0x000e660000000800 */
[----:B0-----:R-:W-:Y:S02]  /*252b0*/  LEA R16, R12, R7, 0x18 ;  /* 0x000000070c107211 */ /* 0x001fe400078ec0ff */
[----:B------:R-:W-:-:S03]  /*252c0*/  SHF.L.U32 R7, R3, 0x1f, RZ ;  /* 0x0000001f03077819 */ /* 0x000fc600000006ff */
[----:B------:R-:W-:-:S04]  /*252d0*/  IMAD R12, R5, 0x8, R16 ;  /* 0x00000008050c7824 */ /* 0x000fc800078e0210 */
[----:B------:R-:W0:Y:S02]  /*252e0*/  SYNCS.PHASECHK.TRANS64.TRYWAIT P1, [R12+URZ+0x30], R7 ;  /* 0x000030070c0075a7 */ /* 0x000e24000802017f */
[----:B01----:R-:W-:Y:S05]  /*252f0*/  @!P1 BRA `(.L_x_562) ;  /* 0x00000010003c9947 */ /* 0x003fea0003800000 */
.L_x_586:
[----:B------:R-:W-:Y:S01]  /*25300*/  UPRMT UR5, UR27, 0x9910, URZ ;  /* 0x000099101b057896 */ /* 0x000fe2000800003f */
[----:B------:R1:W-:Y:S03]  /*25310*/  @!P2 SYNCS.ARRIVE.TRANS64 RZ, [R12+URZ], R9 ;  /* 0x000000090cffa9a7 */ /* 0x0003e6000800003f */
[----:B------:R-:W-:-:S06]  /*25320*/  UISETP.NE.AND UP0, UPT, UR5, 0x2, UPT ;  /* 0x000000020500788c */ /* 0x000fcc000bf05270 */
[----:B------:R-:W-:-:S13]  /*25330*/  PLOP3.LUT P1, PT, PT, PT, UP0, 0x80, 0x0 ;  /* 0x000000000000781c */ /* 0x000fda0003f2f008 */
[----:B-1----:R-:W-:Y:S05]  /*25340*/  @P1 BRA `(.L_x_563) ;  /* 0x0000000000041947 */ /* 0x002fea0003800000 */
[----:B------:R-:W-:Y:S01]  /*25350*/  BPT.TRAP 0x1 ;  /* 0x000000040000795c */ /* 0x000fe20000300000 */
.L_x_563:
[----:B------:R-:W-:Y:S05]  /*25360*/  @P0 BRA `(.L_x_564) ;  /* 0x0000000000040947 */ /* 0x000fea0003800000 */
[----:B------:R-:W-:Y:S01]  /*25370*/  BPT.TRAP 0x1 ;  /* 0x000000040000795c */ /* 0x000fe20000300000 */
.L_x_564:
[----:B------:R-:W2:Y:S01]  /*25380*/  LDL R9, [R1+0x454] ;  /* 0x0004540001097983 */ /* 0x000ea20000100800 */
[----:B------:R-:W-:Y:S01]  /*25390*/  R2UR UR20, R16 ;  /* 0x00000000101472ca */ /* 0x000fe200000e0000 */
[C---:B------:R-:W-:Y:S01]  /*253a0*/  IMAD R16, R5.reuse, 0x1000, R16 ;  /* 0x0000100005107824 */ /* 0x040fe200078e0210 */
[----:B------:R-:W-:Y:S01]  /*253b0*/  R2UR UR9, R12 ;  /* 0x000000000c0972ca */ /* 0x000fe200000e0000 */
[----:B0-----:R-:W-:Y:S01]  /*253c0*/  IMAD R7, R5, 0x8000, R10 ;  /* 0x0000800005077824 */ /* 0x001fe200078e020a */
[----:B------:R-:W-:Y:S01]  /*253d0*/  UIADD3 UR6, UP0, UR24, 0xf0, URZ ;  /* 0x000000f018067890 */ /* 0x000fe2000ff1e03f */
[----:B------:R-:W-:Y:S01]  /*253e0*/  VIADD R11, R11, 0xffffffff ;  /* 0xffffffff0b0b7836 */ /* 0x000fe20000000000 */
[----:B------:R-:W-:Y:S01]  /*253f0*/  R2UR UR5, R16 ;  /* 0x00000000100572ca */ /* 0x000fe200000e0000 */
[----:B------:R-:W-:Y:S01]  /*25400*/  UIADD3 UR28, UP1, UR24, 0x1f0, URZ ;  /* 0x000001f0181c7890 */ /* 0x000fe2000ff3e03f */
[----:B------:R-:W-:Y:S01]  /*25410*/  R2UR UR8, R7 ;  /* 0x00000000070872ca */ /* 0x000fe200000e0000 */
[----:B------:R-:W-:Y:S01]  /*25420*/  UIADD3.X UR7, URZ, UR25, URZ, UP0, !UPT ;  /* 0x000000193f077290 */ /* 0x000fe200087fe43f */
[----:B------:R-:W-:Y:S01]  /*25430*/  R2UR UR11, R4 ;  /* 0x00000000040b72ca */ /* 0x000fe200000e0000 */
[----:B------:R-:W-:Y:S01]  /*25440*/  VIADD R5, R5, 0x1 ;  /* 0x0000000105057836 */ /* 0x000fe20000000000 */
[----:B------:R-:W-:Y:S01]  /*25450*/  R2UR UR10, R13 ;  /* 0x000000000d0a72ca */ /* 0x000fe200000e0000 */
[----:B------:R-:W-:Y:S01]  /*25460*/  UIADD3.X UR29, URZ, UR25, URZ, UP1, !UPT ;  /* 0x000000193f1d7290 */ /* 0x000fe20008ffe43f */
[----:B------:R-:W-:Y:S01]  /*25470*/  R2UR UR23, R2 ;  /* 0x00000000021772ca */ /* 0x000fe200000e0000 */
[----:B------:R-:W-:Y:S01]  /*25480*/  UMOV UR18, 0x0 ;  /* 0x0000000000127882 */ /* 0x000fe20000000000 */
[----:B------:R-:W-:Y:S01]  /*25490*/  ISETP.GT.AND P4, PT, R11, 0x1, PT ;  /* 0x000000010b00780c */ /* 0x000fe20003f84270 */
[----:B------:R-:W-:Y:S01]  /*254a0*/  UMOV UR19, 0x10000000 ;  /* 0x1000000000137882 */ /* 0x000fe20000000000 */
[----:B------:R-:W-:Y:S01]  /*254b0*/  ISETP.NE.AND P1, PT, R5, 0x6, PT ;  /* 0x000000060500780c */ /* 0x000fe20003f25270 */
[----:B------:R-:W-:Y:S01]  /*254c0*/  UIADD3 UR5, UR5, 0x180, URZ ;  /* 0x0000018005057890 */ /* 0x000fe2000fffe03f */
[----:B------:R-:W-:Y:S01]  /*254d0*/  VIADD R13, R13, 0x40 ;  /* 0x000000400d0d7836 */ /* 0x000fe20000000000 */
[----:B------:R-:W-:Y:S01]  /*254e0*/  UIADD3 UR20, UR20, 0x6180, UR8 ;  /* 0x0000618014147890 */ /* 0x000fe2000fffe008 */
[----:B------:R-:W-:Y:S01]  /*254f0*/  SEL R12, RZ, 0x1, P1 ;  /* 0x00000001ff0c7807 */ /* 0x000fe20000800000 */
[----:B------:R-:W-:Y:S01]  /*25500*/  UMOV UR30, 0x30000 ;  /* 0x00030000001e7882 */ /* 0x000fe20000000000 */
[----:B------:R-:W-:-:S02]  /*25510*/  SEL R5, R5, RZ, P1 ;  /* 0x000000ff05057207 */ /* 0x000fc40000800000 */
[----:B------:R-:W-:Y:S01]  /*25520*/  UMOV UR8, UR5 ;  /* 0x0000000500087c82 */ /* 0x000fe20008000000 */
[----:B------:R-:W-:Y:S02]  /*25530*/  LOP3.LUT R3, R3, R12, RZ, 0x3c, !PT ;  /* 0x0000000c03037212 */ /* 0x000fe400078e3cff */
[----:B--2---:R-:W-:-:S13]  /*25540*/  R2UR UR12, R9 ;  /* 0x00000000090c72ca */ /* 0x004fda00000e0000 */
[----:B------:R0:W-:Y:S02]  /*25550*/  UTMALDG.3D [UR8], [UR6], desc[UR18] ;  /* 0x00001208060075b4 */ /* 0x0001e40008011000 */
[----:B0-----:R-:W-:Y:S01]  /*25560*/  UMOV UR11, UR23 ;  /* 0x00000017000b7c82 */ /* 0x001fe20008000000 */
[----:B------:R-:W-:Y:S02]  /*25570*/  UMOV UR8, UR20 ;  /* 0x0000001400087c82 */ /* 0x000fe40008000000 */
[----:B------:R0:W-:Y:S02]  /*25580*/  UTMALDG.3D.MULTICAST [UR8], [UR28], UR30, desc[UR18] ;  /* 0x000012081c0073b4 */ /* 0x0001e4000801181e */
[----:B0-----:R-:W-:Y:S05]  /*25590*/  @P4 BRA `(.L_x_565) ;  /* 0xfffffffc00384947 */ /* 0x001fea000383ffff */
.L_x_561:
[----:B------:R-:W-:Y:S05]  /*255a0*/  BSYNC B1 ;  /* 0x0000000000017941 */ /* 0x000fea0003800000 */
.L_x_560:
[----:B------:R-:W2:Y:S01]  /*255b0*/  LDL.LU R16, [R1+0x460] ;  /* 0x0004600001107983 */ /* 0x000ea20000300800 */
[----:B------:R-:W-:Y:S01]  /*255c0*/  LOP3.LUT P1, RZ, R8, 0xff, RZ, 0xc0, !PT ;  /* 0x000000ff08ff7812 */ /* 0x000fe2000782c0ff */
[----:B------:R-:W-:Y:S01]  /*255d0*/  VIADD R6, R6, UR15 ;  /* 0x0000000f06067c36 */ /* 0x000fe20008000000 */
[----:B------:R-:W-:Y:S01]  /*255e0*/  UISETP.GE.U32.AND UP0, UPT, UR15, 0x6, UPT ;  /* 0x000000060f00788c */ /* 0x000fe2000bf06070 */
[----:B------:R-:W3:Y:S01]  /*255f0*/  LDL.LU R15, [R1+0x464] ;  /* 0x00046400010f7983 */ /* 0x000ee20000300800 */
[----:B------:R-:W-:Y:S01]  /*25600*/  IMAD.MOV.U32 R4, RZ, RZ, -0x1 ;  /* 0xffffffffff047424 */ /* 0x000fe200078e00ff */
[----:B------:R-:W-:Y:S01]  /*25610*/  ULDC.64 UR6, c[0x0][0x650] ;  /* 0x0001940000067ab9 */ /* 0x000fe20000000a00 */
[----:B------:R-:W-:Y:S01]  /*25620*/  BSSY B1, `(.L_x_566) ;  /* 0x0000074000017945 */ /* 0x000fe20003800000 */
[----:B------:R-:W-:Y:S02]  /*25630*/  PRMT R8, RZ, 0x7610, R8 ;  /* 0x00007610ff087816 */ /* 0x000fe40000000008 */
[----:B------:R-:W-:-:S04]  /*25640*/  PLOP3.LUT P4, PT, PT, PT, UP0, 0x80, 0x0 ;  /* 0x000000000000781c */ /* 0x000fc80003f8f008 */
[----:B------:R-:W0:Y:S01]  /*25650*/  @P1 S2R R3, SR_CgaCtaId ;  /* 0x0000000000031919 */ /* 0x000e220000008800 */
[----:B------:R-:W-:-:S04]  /*25660*/  @P1 MOV R2, 0x400 ;  /* 0x0000040000021802 */ /* 0x000fc80000000f00 */
[----:B0-----:R-:W-:-:S04]  /*25670*/  @P1 LEA R2, R3, R2, 0x18 ;  /* 0x0000000203021211 */ /* 0x001fc800078ec0ff */
[----:B------:R0:W-:Y:S01]  /*25680*/  @P1 SYNCS.ARRIVE.TRANS64.A1T0 RZ, [R2+URZ+0x98], RZ ;  /* 0x000098ff02ff19a7 */ /* 0x0001e2000810003f */
[----:B------:R-:W-:Y:S01]  /*25690*/  ISETP.GT.U32.AND P1, PT, R6, 0x5, PT ;  /* 0x000000050600780c */ /* 0x000fe20003f24070 */
[----:B0-----:R-:W-:-:S05]  /*256a0*/  IMAD.U32 R2, RZ, RZ, UR15 ;  /* 0x0000000fff027e24 */ /* 0x001fca000f8e00ff */
[----:B------:R-:W-:Y:S01]  /*256b0*/  ISETP.LT.U32.AND P1, PT, R2, 0x6, P1 ;  /* 0x000000060200780c */ /* 0x000fe20000f21070 */
[----:B------:R-:W-:-:S05]  /*256c0*/  IMAD.WIDE.U32 R2, R6, -0x55555555, RZ ;  /* 0xaaaaaaab06027825 */ /* 0x000fca00078e00ff */
[----:B------:R-:W-:Y:S02]  /*256d0*/  SHF.R.U32.HI R5, RZ, 0x2, R3 ;  /* 0x00000002ff057819 */ /* 0x000fe40000011603 */
[----:B------:R-:W-:Y:S02]  /*256e0*/  SEL R3, RZ, 0x1, !P1 ;  /* 0x00000001ff037807 */ /* 0x000fe40004800000 */
[----:B------:R-:W-:Y:S01]  /*256f0*/  PRMT R2, RZ, 0x7610, R2 ;  /* 0x00007610ff027816 */ /* 0x000fe20000000002 */
[----:B------:R-:W-:Y:S01]  /*25700*/  IMAD R6, R5, -0x6, R6 ;  /* 0xfffffffa05067824 */ /* 0x000fe200078e0206 */
[----:B------:R-:W-:Y:S01]  /*25710*/  LOP3.LUT R0, R0, R3, RZ, 0x3c, !PT ;  /* 0x0000000300007212 */ /* 0x000fe200078e3cff */
[----:B------:R-:W-:-:S03]  /*25720*/  IMAD.MOV.U32 R3, RZ, RZ, -0x1 ;  /* 0xffffffffff037424 */ /* 0x000fc600078e00ff */
[----:B------:R-:W-:Y:S01]  /*25730*/  @P4 LOP3.LUT R0, R0, 0x1, R5, 0x78, !PT ;  /* 0x0000000100004812 */ /* 0x000fe200078e7805 */
[----:B------:R-:W-:Y:S01]  /*25740*/  IMAD.MOV.U32 R5, RZ, RZ, -0x1 ;  /* 0xffffffffff057424 */ /* 0x000fe200078e00ff */
[----:B---3--:R-:W-:-:S04]  /*25750*/  IADD3 R15, P1, R15, UR16, RZ ;  /* 0x000000100f0f7c10 */ /* 0x008fc8000ff3e0ff */
[----:B--2---:R-:W-:Y:S01]  /*25760*/  IADD3.X R16, R16, UR14, RZ, P1, !PT ;  /* 0x0000000e10107c10 */ /* 0x004fe20008ffe4ff */
[----:B------:R0:W-:Y:S01]  /*25770*/  STL [R1+0x464], R15 ;  /* 0x0004640f01007387 */ /* 0x0001e20000100800 */
[----:B------:R-:W-:-:S03]  /*25780*/  ISETP.GE.U32.AND P1, PT, R15, UR6, PT ;  /* 0x000000060f007c0c */ /* 0x000fc6000bf26070 */
[----:B------:R0:W-:Y:S01]  /*25790*/  STL [R1+0x460], R16 ;  /* 0x0004601001007387 */ /* 0x0001e20000100800 */
[----:B------:R-:W-:-:S03]  /*257a0*/  ISETP.GE.U32.AND.EX P1, PT, R16, UR7, PT, P1 ;  /* 0x0000000710007c0c */ /* 0x000fc6000bf26110 */
[----:B------:R0:W-:Y:S04]  /*257b0*/  STL [R1+0x468], R5 ;  /* 0x0004680501007387 */ /* 0x0001e80000100800 */
[----:B------:R0:W-:Y:S04]  /*257c0*/  STL [R1+0x46c], R4 ;  /* 0x00046c0401007387 */ /* 0x0001e80000100800 */
[----:B------:R0:W-:Y:S02]  /*257d0*/  STL [R1+0x454], R3 ;  /* 0x0004540301007387 */ /* 0x0001e40000100800 */
[----:B------:R-:W-:Y:S05]  /*257e0*/  @P1 BRA `(.L_x_567) ;  /* 0x00000004005c1947 */ /* 0x000fea0003800000 */
[----:B------:R-:W1:Y:S01]  /*257f0*/  S2R R7, SR_CTAID.X ;  /* 0x0000000000077919 */ /* 0x000e620000002500 */
[----:B------:R-:W-:Y:S01]  /*25800*/  ULDC UR5, c[0x0][0x150] ;  /* 0x0000540000057ab9 */ /* 0x000fe20000000800 */
[----:B0-----:R-:W0:Y:S01]  /*25810*/  LDC R4, c[0x0][0x144] ;  /* 0x00005100ff047b82 */ /* 0x001e220000000800 */
[----:B------:R-:W-:Y:S01]  /*25820*/  ULDC.64 UR6, c[0x0][0x628] ;  /* 0x00018a0000067ab9 */ /* 0x000fe20000000a00 */
[----:B------:R-:W2:Y:S01]  /*25830*/  S2R R5, SR_CTAID.Y ;  /* 0x0000000000057919 */ /* 0x000ea20000002600 */
[----:B------:R-:W-:Y:S01]  /*25840*/  ISETP.NE.U32.AND P1, PT, RZ, UR6, PT ;  /* 0x00000006ff007c0c */ /* 0x000fe2000bf25070 */
[----:B------:R-:W-:-:S03]  /*25850*/  ULDC UR8, c[0x0][0x630] ;  /* 0x00018c0000087ab9 */ /* 0x000fc60000000800 */
[----:B------:R-:W-:Y:S01]  /*25860*/  ISETP.NE.AND.EX P1, PT, RZ, UR7, PT, P1 ;  /* 0x00000007ff007c0c */ /* 0x000fe2000bf25310 */
[----:B------:R-:W3:Y:S01]  /*25870*/  LDC R12, c[0x0][0x148] ;  /* 0x00005200ff0c7b82 */ /* 0x000ee20000000800 */
[----:B-1----:R-:W-:Y:S02]  /*25880*/  I2FP.F32.U32 R2, R7 ;  /* 0x0000000700027245 */ /* 0x002fe40000201000 */
[----:B--2---:R-:W-:-:S03]  /*25890*/  I2FP.F32.U32 R3, R5 ;  /* 0x0000000500037245 */ /* 0x004fc60000201000 */
[----:B------:R-:W-:Y:S01]  /*258a0*/  FMUL R2, R2, UR5 ;  /* 0x0000000502027c20 */ /* 0x000fe20008400000 */
[----:B------:R-:W-:Y:S02]  /*258b0*/  ULDC UR5, c[0x0][0x154] ;  /* 0x0000550000057ab9 */ /* 0x000fe40000000800 */
[----:B------:R-:W-:-:S03]  /*258c0*/  FMUL R9, R3, UR5 ;  /* 0x0000000503097c20 */ /* 0x000fc60008400000 */
[----:B------:R-:W1:Y:S08]  /*258d0*/  F2I.U32.TRUNC.NTZ R2, R2 ;  /* 0x0000000200027305 */ /* 0x000e70000020f000 */
[----:B------:R-:W2:Y:S01]  /*258e0*/  F2I.U32.TRUNC.NTZ R9, R9 ;  /* 0x0000000900097305 */ /* 0x000ea2000020f000 */
[----:B-1----:R-:W-:Y:S02]  /*258f0*/  IMAD.MOV R3, RZ, RZ, -R2 ;  /* 0x000000ffff037224 */ /* 0x002fe400078e0a02 */
[----:B------:R-:W-:-:S02]  /*25900*/  IMAD.MOV.U32 R2, RZ, RZ, R15 ;  /* 0x000000ffff027224 */ /* 0x000fc400078e000f */
[----:B0-----:R-:W-:Y:S02]  /*25910*/  IMAD R7, R4, R3, R7 ;  /* 0x0000000304077224 */ /* 0x001fe400078e0207 */
[----:B--2---:R-:W-:-:S04]  /*25920*/  IMAD.MOV R3, RZ, RZ, -R9 ;  /* 0x000000ffff037224 */ /* 0x004fc800078e0a09 */
[----:B---3--:R-:W-:Y:S02]  /*25930*/  @P3 IMAD R7, R12, R3, R5 ;  /* 0x000000030c073224 */ /* 0x008fe400078e0205 */
[----:B------:R-:W-:Y:S01]  /*25940*/  IMAD.MOV.U32 R3, RZ, RZ, R16 ;  /* 0x000000ffff037224 */ /* 0x000fe200078e0010 */
[----:B------:R-:W-:Y:S06]  /*25950*/  @!P1 BRA `(.L_x_568) ;  /* 0x0000000000289947 */ /* 0x000fec0003800000 */
[----:B------:R-:W-:Y:S02]  /*25960*/  ULDC UR5, c[0x0][0x634] ;  /* 0x00018d0000057ab9 */ /* 0x000fe40000000800 */
[----:B------:R-:W-:-:S05]  /*25970*/  IADD3 R3, P1, R15, UR5, RZ ;  /* 0x000000050f037c10 */ /* 0x000fca000ff3e0ff */
[----:B------:R-:W-:-:S04]  /*25980*/  IMAD.X R9, RZ, RZ, R16, P1 ;  /* 0x000000ffff097224 */ /* 0x000fc800008e0610 */
[----:B------:R-:W-:-:S04]  /*25990*/  IMAD.WIDE.U32 R4, R9, UR6, RZ ;  /* 0x0000000609047c25 */ /* 0x000fc8000f8e00ff */
[----:B------:R-:W-:-:S04]  /*259a0*/  IMAD.WIDE.U32 R4, P1, R3, UR7, R4 ;  /* 0x0000000703047c25 */ /* 0x000fc8000f820004 */
[----:B------:R-:W-:-:S04]  /*259b0*/  IMAD.WIDE.U32 R2, R3, UR6, RZ ;  /* 0x0000000603027c25 */ /* 0x000fc8000f8e00ff */
[----:B------:R-:W-:Y:S01]  /*259c0*/  IMAD.MOV.U32 R2, RZ, RZ, R5 ;  /* 0x000000ffff027224 */ /* 0x000fe200078e0005 */
[----:B------:R-:W-:Y:S01]  /*259d0*/  IADD3 RZ, P4, R3, R4, RZ ;  /* 0x0000000403ff7210 */ /* 0x000fe20007f9e0ff */
[----:B------:R-:W-:-:S04]  /*259e0*/  IMAD.X R3, RZ, RZ, RZ, P1 ;  /* 0x000000ffff037224 */ /* 0x000fc800008e06ff */
[----:B------:R-:W-:-:S08]  /*259f0*/  IMAD.WIDE.U32.X R2, R9, UR7, R2, P4 ;  /* 0x0000000709027c25 */ /* 0x000fd0000a0e0402 */
.L_x_568:
[--C-:B------:R-:W-:Y:S01]  /*25a00*/  SHF.R.U64 R9, R2, UR8, R3.reuse ;  /* 0x0000000802097c19 */ /* 0x100fe20008001203 */
[----:B------:R-:W-:Y:S01]  /*25a10*/  ULDC.64 UR6, c[0x0][0x620] ;  /* 0x0001880000067ab9 */ /* 0x000fe20000000a00 */
[----:B------:R-:W-:Y:S01]  /*25a20*/  SHF.R.U32.HI R2, RZ, UR8, R3 ;  /* 0x00000008ff027c19 */ /* 0x000fe20008011603 */
[----:B------:R-:W-:Y:S01]  /*25a30*/  IMAD.MOV.U32 R3, RZ, RZ, R16 ;  /* 0x000000ffff037224 */ /* 0x000fe200078e0010 */
[----:B------:R-:W-:Y:S01]  /*25a40*/  IADD3 R11, P1, RZ, -R9, RZ ;  /* 0x80000009ff0b7210 */ /* 0x000fe20007f3e0ff */
[----:B------:R-:W-:-:S04]  /*25a50*/  ULDC UR5, c[0x0][0x618] ;  /* 0x0001860000057ab9 */ /* 0x000fc80000000800 */
[----:B------:R-:W-:-:S04]  /*25a60*/  IMAD.X R2, RZ, RZ, ~R2, P1 ;  /* 0x000000ffff027224 */ /* 0x000fc800008e0e02 */
[----:B------:R-:W-:-:S04]  /*25a70*/  IMAD R2, R2, UR6, RZ ;  /* 0x0000000602027c24 */ /* 0x000fc8000f8e02ff */
[----:B------:R-:W-:Y:S02]  /*25a80*/  IMAD R5, R11, UR7, R2 ;  /* 0x000000070b057c24 */ /* 0x000fe4000f8e0202 */
[----:B------:R-:W-:-:S04]  /*25a90*/  IMAD.MOV.U32 R2, RZ, RZ, R15 ;  /* 0x000000ffff027224 */ /* 0x000fc800078e000f */
[----:B------:R-:W-:Y:S01]  /*25aa0*/  IMAD.WIDE.U32 R2, R11, UR6, R2 ;  /* 0x000000060b027c25 */ /* 0x000fe2000f8e0002 */
[----:B------:R-:W-:Y:S02]  /*25ab0*/  ULDC.64 UR6, c[0x0][0x640] ;  /* 0x0001900000067ab9 */ /* 0x000fe40000000a00 */
[----:B------:R-:W-:Y:S01]  /*25ac0*/  ISETP.NE.U32.AND P1, PT, RZ, UR6, PT ;  /* 0x00000006ff007c0c */ /* 0x000fe2000bf25070 */
[----:B------:R-:W-:-:S03]  /*25ad0*/  IMAD.IADD R3, R3, 0x1, R5 ;  /* 0x0000000103037824 */ /* 0x000fc600078e0205 */
[----:B------:R-:W-:Y:S02]  /*25ae0*/  ISETP.NE.AND.EX P1, PT, RZ, UR7, PT, P1 ;  /* 0x00000007ff007c0c */ /* 0x000fe4000bf25310 */
[--C-:B------:R-:W-:Y:S02]  /*25af0*/  SHF.R.U64 R11, R2, UR5, R3.reuse ;  /* 0x00000005020b7c19 */ /* 0x100fe40008001203 */
[----:B------:R-:W-:Y:S01]  /*25b00*/  SHF.R.U32.HI R2, RZ, UR5, R3 ;  /* 0x00000005ff027c19 */ /* 0x000fe20008011603 */
[----:B------:R-:W-:-:S03]  /*25b10*/  ULDC UR5, c[0x0][0x608] ;  /* 0x0001820000057ab9 */ /* 0x000fc60000000800 */
[--C-:B------:R-:W-:Y:S02]  /*25b20*/  SHF.R.U64 R12, R11, UR5, R2.reuse ;  /* 0x000000050b0c7c19 */ /* 0x100fe40008001202 */
[----:B------:R-:W-:Y:S01]  /*25b30*/  SHF.R.U32.HI R3, RZ, UR5, R2 ;  /* 0x00000005ff037c19 */ /* 0x000fe20008011602 */
[----:B------:R-:W-:-:S03]  /*25b40*/  ULDC UR5, c[0x0][0x658] ;  /* 0x0001960000057ab9 */ /* 0x000fc60000000800 */
[--C-:B------:R-:W-:Y:S02]  /*25b50*/  SHF.R.U64 R13, R12, UR5, R3.reuse ;  /* 0x000000050c0d7c19 */ /* 0x100fe40008001203 */
[----:B------:R-:W-:-:S03]  /*25b60*/  SHF.R.U32.HI R15, RZ, UR5, R3 ;  /* 0x00000005ff0f7c19 */ /* 0x000fc60008011603 */
[----:B------:R-:W-:Y:S02]  /*25b70*/  IMAD.MOV.U32 R2, RZ, RZ, R13 ;  /* 0x000000ffff027224 */ /* 0x000fe400078e000d */
        /* <DEDUP_REMOVED lines=12> */
.L_x_569:
[----:B------:R-:W-:Y:S01]  /*25c40*/  ULDC UR5, c[0x0][0x648] ;  /* 0x0001920000057ab9 */ /* 0x000fe20000000800 */
[----:B------:R-:W-:Y:S02]  /*25c50*/  LOP3.LUT R12, R12, UR21, RZ, 0xc0, !PT ;  /* 0x000000150c0c7c12 */ /* 0x000fe4000f8ec0ff */
[----:B------:R-:W-:Y:S01]  /*25c60*/  SHF.R.U64 R3, R2, UR5, R3 ;  /* 0x0000000502037c19 */ /* 0x000fe20008001203 */
[----:B------:R-:W-:-:S04]  /*25c70*/  ULDC UR5, c[0x0][0x638] ;  /* 0x00018e0000057ab9 */ /* 0x000fc80000000800 */
[----:B------:R-:W-:Y:S02]  /*25c80*/  IMAD.MOV R2, RZ, RZ, -R3 ;  /* 0x000000ffff027224 */ /* 0x000fe400078e0a03 */
[----:B------:R-:W-:Y:S02]  /*25c90*/  IMAD R12, R3, UR22, R12 ;  /* 0x00000016030c7c24 */ /* 0x000fe4000f8e020c */
[----:B------:R-:W-:Y:S01]  /*25ca0*/  IMAD R13, R2, UR5, R13 ;  /* 0x00000005020d7c24 */ /* 0x000fe2000f8e020d */
[----:B------:R-:W-:Y:S01]  /*25cb0*/  ULDC UR5, c[0x0][0x610] ;  /* 0x0001840000057ab9 */ /* 0x000fe20000000800 */
[----:B------:R-:W-:Y:S01]  /*25cc0*/  LOP3.LUT R2, R11, UR4, RZ, 0xc0, !PT ;  /* 0x000000040b027c12 */ /* 0x000fe2000f8ec0ff */
[----:B------:R-:W-:Y:S01]  /*25cd0*/  IMAD R7, R12, UR5, R7 ;  /* 0x000000050c077c24 */ /* 0x000fe2000f8e0207 */
[----:B------:R-:W-:-:S03]  /*25ce0*/  ULDC UR5, c[0x0][0x600] ;  /* 0x0001800000057ab9 */ /* 0x000fc60000000800 */
[----:B------:R-:W-:-:S05]  /*25cf0*/  IMAD R2, R13, UR5, R2 ;  /* 0x000000050d027c24 */ /* 0x000fca000f8e0202 */
[----:B------:R-:W-:Y:S02]  /*25d00*/  SEL R4, R2, R7, !P3 ;  /* 0x0000000702047207 */ /* 0x000fe40005800000 */
[----:B------:R-:W-:Y:S01]  /*25d10*/  SEL R3, R7, R2, !P3 ;  /* 0x0000000207037207 */ /* 0x000fe20005800000 */
[----:B------:R-:W-:Y:S02]  /*25d20*/  IMAD.MOV.U32 R2, RZ, RZ, 0x1 ;  /* 0x00000001ff027424 */ /* 0x000fe400078e00ff */
[----:B------:R1:W-:Y:S04]  /*25d30*/  STL [R1+0x46c], R4 ;  /* 0x00046c0401007387 */ /* 0x0003e80000100800 */
[----:B------:R1:W-:Y:S04]  /*25d40*/  STL [R1+0x468], R3 ;  /* 0x0004680301007387 */ /* 0x0003e80000100800 */
[----:B------:R1:W-:Y:S02]  /*25d50*/  STL [R1+0x454], R9 ;  /* 0x0004540901007387 */ /* 0x0003e40000100800 */
.L_x_567:
[----:B------:R-:W-:Y:S05]  /*25d60*/  BSYNC B1 ;  /* 0x0000000000017941 */ /* 0x000fea0003800000 */
.L_x_566:
[----:B------:R-:W-:-:S13]  /*25d70*/  LOP3.LUT P1, RZ, R2, 0xff, RZ, 0xc0, !PT ;  /* 0x000000ff02ff7812 */ /* 0x000fda000782c0ff */
[----:B------:R-:W-:Y:S05]  /*25d80*/  @P1 BRA `(.L_x_570) ;  /* 0xfffffff400001947 */ /* 0x000fea000383ffff */
[----:B------:R-:W-:Y:S05]  /*25d90*/  BSYNC B0 ;  /* 0x0000000000007941 */ /* 0x000fea0003800000 */
.L_x_558:
[----:B------:R-:W-:-:S03]  /*25da0*/  UMOV UR5, 0xffffffff ;  /* 0xffffffff00057882 */ /* 0x000fc60000000000 */
[----:B------:R-:W-:Y:S05]  /*25db0*/  BRA.DIV UR5, `(.L_x_571) ;  /* 0x0000000605a07947 */ /* 0x000fea000b800000 */
[----:B------:R-:W-:-:S13]  /*25dc0*/  ELECT P0, URZ, PT ;  /* 0x00000000003f782f */ /* 0x000fda0003800000 */
.L_x_589:
[----:B------:R-:W-:Y:S04]  /*25dd0*/  BSSY B0, `(.L_x_572) ;  /* 0x000003e000007945 */ /* 0x000fe80003800000 */
[----:B------:R-:W-:Y:S05]  /*25de0*/  @!P0 BRA `(.L_x_573) ;  /* 0x0000000000f08947 */ /* 0x000fea0003800000 */
[----:B------:R-:W-:-:S04]  /*25df0*/  ULOP3.LUT UR5, UR13, 0x2, URZ, 0xfc, !UPT ;  /* 0x000000020d057892 */ /* 0x000fc8000f8efc3f */
[----:B------:R-:W-:-:S06]  /*25e00*/  UISETP.NE.AND UP0, UPT, UR5, 0x3, UPT ;  /* 0x000000030500788c */ /* 0x000fcc000bf05270 */
[----:B------:R-:W-:-:S13]  /*25e10*/  PLOP3.LUT P0, PT, PT, PT, UP0, 0x80, 0x0 ;  /* 0x000000000000781c */ /* 0x000fda0003f0f008 */
[----:B------:R-:W-:Y:S05]  /*25e20*/  @!P0 BRA `(.L_x_574) ;  /* 0x0000000000048947 */ /* 0x000fea0003800000 */
[----:B------:R-:W-:Y:S01]  /*25e30*/  BPT.TRAP 0x1 ;  /* 0x000000040000795c */ /* 0x000fe20000300000 */
.L_x_574:
[----:B01----:R-:W0:Y:S01]  /*25e40*/  S2R R3, SR_CgaCtaId ;  /* 0x0000000000037919 */ /* 0x003e220000008800 */
[----:B------:R-:W-:-:S04]  /*25e50*/  MOV R2, 0x400 ;  /* 0x0000040000027802 */ /* 0x000fc80000000f00 */
[----:B0-----:R-:W-:Y:S02]  /*25e60*/  LEA R3, R3, R2, 0x18 ;  /* 0x0000000203037211 */ /* 0x001fe400078ec0ff */
[----:B------:R-:W-:-:S03]  /*25e70*/  SHF.L.U32 R2, R0, 0x1f, RZ ;  /* 0x0000001f00027819 */ /* 0x000fc600000006ff */
[----:B------:R-:W-:-:S04]  /*25e80*/  VIADD R3, R3, 0x30 ;  /* 0x0000003003037836 */ /* 0x000fc80000000000 */
[----:B------:R-:W-:-:S04]  /*25e90*/  IMAD R5, R6, 0x8, R3 ;  /* 0x0000000806057824 */ /* 0x000fc800078e0203 */
[----:B------:R-:W0:Y:S02]  /*25ea0*/  SYNCS.PHASECHK.TRANS64.TRYWAIT P0, [R5+URZ], R2 ;  /* 0x00000002050075a7 */ /* 0x000e24000800017f */
[----:B0-----:R-:W-:Y:S05]  /*25eb0*/  @!P0 BRA `(.L_x_575) ;  /* 0x0000000400848947 */ /* 0x001fea0003800000 */
.L_x_590:
[----:B------:R-:W-:-:S05]  /*25ec0*/  VIADD R6, R6, 0x1 ;  /* 0x0000000106067836 */ /* 0x000fca0000000000 */
[----:B------:R-:W-:-:S04]  /*25ed0*/  ISETP.NE.AND P0, PT, R6, 0x6, PT ;  /* 0x000000060600780c */ /* 0x000fc80003f05270 */
[----:B0-----:R-:W-:Y:S02]  /*25ee0*/  SEL R5, RZ, 0x1, P0 ;  /* 0x00000001ff057807 */ /* 0x001fe40000000000 */
[----:B------:R-:W-:Y:S02]  /*25ef0*/  SEL R6, R6, RZ, P0 ;  /* 0x000000ff06067207 */ /* 0x000fe40000000000 */
[----:B------:R-:W-:-:S03]  /*25f00*/  LOP3.LUT R5, R0, R5, RZ, 0x3c, !PT ;  /* 0x0000000500057212 */ /* 0x000fc600078e3cff */
[----:B------:R-:W-:Y:S01]  /*25f10*/  IMAD R7, R6, 0x8, R3 ;  /* 0x0000000806077824 */ /* 0x000fe200078e0203 */
[----:B------:R-:W-:-:S04]  /*25f20*/  SHF.L.U32 R0, R5, 0x1f, RZ ;  /* 0x0000001f05007819 */ /* 0x000fc800000006ff */
[----:B------:R-:W0:Y:S02]  /*25f30*/  SYNCS.PHASECHK.TRANS64.TRYWAIT P0, [R7+URZ], R0 ;  /* 0x00000000070075a7 */ /* 0x000e24000800017f */
[----:B0-----:R-:W-:Y:S05]  /*25f40*/  @!P0 BRA `(.L_x_576) ;  /* 0x0000000400748947 */ /* 0x001fea0003800000 */
.L_x_591:
[----:B0-----:R-:W-:-:S05]  /*25f50*/  VIADD R0, R6, 0x1 ;  /* 0x0000000106007836 */ /* 0x001fca0000000000 */
[----:B------:R-:W-:-:S04]  /*25f60*/  ISETP.NE.AND P0, PT, R0, 0x6, PT ;  /* 0x000000060000780c */ /* 0x000fc80003f05270 */
[----:B------:R-:W-:Y:S02]  /*25f70*/  SEL R2, RZ, 0x1, P0 ;  /* 0x00000001ff027807 */ /* 0x000fe40000000000 */
[----:B------:R-:W-:Y:S02]  /*25f80*/  SEL R4, R0, RZ, P0 ;  /* 0x000000ff00047207 */ /* 0x000fe40000000000 */
[----:B------:R-:W-:-:S03]  /*25f90*/  LOP3.LUT R5, R5, R2, RZ, 0x3c, !PT ;  /* 0x0000000205057212 */ /* 0x000fc600078e3cff */
[----:B------:R-:W-:Y:S01]  /*25fa0*/  IMAD R7, R4, 0x8, R3 ;  /* 0x0000000804077824 */ /* 0x000fe200078e0203 */
[----:B------:R-:W-:-:S04]  /*25fb0*/  SHF.L.U32 R0, R5, 0x1f, RZ ;  /* 0x0000001f05007819 */ /* 0x000fc800000006ff */
[----:B------:R-:W0:Y:S02]  /*25fc0*/  SYNCS.PHASECHK.TRANS64.TRYWAIT P0, [R7+URZ], R0 ;  /* 0x00000000070075a7 */ /* 0x000e24000800017f */
[----:B0-----:R-:W-:Y:S05]  /*25fd0*/  @!P0 BRA `(.L_x_577) ;  /* 0x0000000400648947 */ /* 0x001fea0003800000 */
.L_x_592:
        /* <DEDUP_REMOVED lines=9> */
.L_x_593:
        /* <DEDUP_REMOVED lines=9> */
.L_x_594:
[----:B0-----:R-:W-:-:S05]  /*26100*/  VIADD R0, R4, 0x1 ;  /* 0x0000000104007836 */ /* 0x001fca0000000000 */
[----:B------:R-:W-:-:S04]  /*26110*/  ISETP.NE.AND P0, PT, R0, 0x6, PT ;  /* 0x000000060000780c */ /* 0x000fc80003f05270 */
[----:B------:R-:W-:Y:S02]  /*26120*/  SEL R2, RZ, 0x1, P0 ;  /* 0x00000001ff027807 */ /* 0x000fe40000000000 */
[----:B------:R-:W-:Y:S02]  /*26130*/  SEL R0, R0, RZ, P0 ;  /* 0x000000ff00007207 */ /* 0x000fe40000000000 */
[----:B------:R-:W-:-:S03]  /*26140*/  LOP3.LUT R2, R5, R2, RZ, 0x3c, !PT ;  /* 0x0000000205027212 */ /* 0x000fc600078e3cff */
[----:B------:R-:W-:Y:S01]  /*26150*/  IMAD R3, R0, 0x8, R3 ;  /* 0x0000000800037824 */ /* 0x000fe200078e0203 */
[----:B------:R-:W-:-:S07]  /*26160*/  SHF.L.U32 R0, R2, 0x1f, RZ ;  /* 0x0000001f02007819 */ /* 0x000fce00000006ff */
.L_x_580:
[----:B0-----:R0:W1:Y:S02]  /*26170*/  SYNCS.PHASECHK.TRANS64.TRYWAIT P0, [R3+URZ], R0 ;  /* 0x00000000030075a7 */ /* 0x001064000800017f */
[----:B-1----:R-:W-:Y:S05]  /*26180*/  @!P0 NANOSLEEP.SYNCS 0x989680 ;  /* 0x009896800000895d */ /* 0x002fea0003900000 */
[----:B------:R-:W1:Y:S02]  /*26190*/  @!P0 SYNCS.PHASECHK.TRANS64 P0, [R3+URZ], R0 ;  /* 0x00000000030085a7 */ /* 0x000e64000800007f */
[----:B-1----:R-:W-:Y:S05]  /*261a0*/  @!P0 BRA `(.L_x_580) ;  /* 0xfffffffc00f08947 */ /* 0x002fea000383ffff */
.L_x_573:
[----:B------:R-:W-:Y:S05]  /*261b0*/  BSYNC B0 ;  /* 0x0000000000007941 */ /* 0x000fea0003800000 */
.L_x_572:
[----:B------:R-:W-:Y:S05]  /*261c0*/  EXIT ;  /* 0x000000000000794d */ /* 0x000fea0003800000 */
.L_x_19:
[----:B--2---:R-:W-:-:S04]  /*261d0*/  IMAD.U32 R3, RZ, RZ, UR19 ;  /* 0x00000013ff037e24 */ /* 0x004fc8000f8e00ff */
[----:B------:R2:W3:Y:S03]  /*261e0*/  SYNCS.PHASECHK.TRANS64.TRYWAIT P0, [R3+URZ+-0x8], R0 ;  /* 0xfffff800030075a7 */ /* 0x0004e6000800017f */
[----:B---3--:R-:W-:Y:S05]  /*261f0*/  @!P0 NANOSLEEP.SYNCS 0x989680 ;  /* 0x009896800000895d */ /* 0x008fea0003900000 */
[----:B------:R-:W3:Y:S02]  /*26200*/  @!P0 SYNCS.PHASECHK.TRANS64 P0, [R3+URZ+-0x8], R0 ;  /* 0xfffff800030085a7 */ /* 0x000ee4000800007f */
[----:B---3--:R-:W-:Y:S05]  /*26210*/  @!P0 BRA `(.L_x_19) ;  /* 0xfffffffc00ec8947 */ /* 0x008fea000383ffff */
[----:B------:R-:W-:Y:S05]  /*26220*/  BRA `(.L_x_581) ;  /* 0xfffffdb400987947 */ /* 0x000fea000383ffff */
.L_x_24:
[----:B-1----:R-:W-:-:S04]  /*26230*/  IMAD.U32 R3, RZ, RZ, UR6 ;  /* 0x00000006ff037e24 */ /* 0x002fc8000f8e00ff */
[----:B------:R1:W2:Y:S03]  /*26240*/  SYNCS.PHASECHK.TRANS64.TRYWAIT P0, [R3+URZ], R0 ;  /* 0x00000000030075a7 */ /* 0x0002a6000800017f */
[----:B--2---:R-:W-:Y:S05]  /*26250*/  @!P0 NANOSLEEP.SYNCS 0x989680 ;  /* 0x009896800000895d */ /* 0x004fea0003900000 */
[----:B------:R-:W2:Y:S02]  /*26260*/  @!P0 SYNCS.PHASECHK.TRANS64 P0, [R3+URZ], R0 ;  /* 0x00000000030085a7 */ /* 0x000ea4000800007f */
[----:B--2---:R-:W-:Y:S05]  /*26270*/  @!P0 BRA `(.L_x_24) ;  /* 0xfffffffc00ec8947 */ /* 0x004fea000383ffff */
[----:B------:R-:W-:Y:S05]  /*26280*/  BRA `(.L_x_23) ;  /* 0xfffffdcc00f07947 */ /* 0x000fea000383ffff */
.L_x_30:
[----:B-----5:R1:W-:Y:S02]  /*26290*/  STL [R1+0x484], R0 ;  /* 0x0004840001007387 */ /* 0x0203e40000100800 */
[----:B-1----:R-:W-:-:S04]  /*262a0*/  IMAD.U32 R0, RZ, RZ, UR9 ;  /* 0x00000009ff007e24 */ /* 0x002fc8000f8e00ff */
[----:B------:R1:W2:Y:S03]  /*262b0*/  SYNCS.PHASECHK.TRANS64.TRYWAIT P0, [R0+URZ], R2 ;  /* 0x00000002000075a7 */ /* 0x0002a6000800017f */
[----:B--2---:R-:W-:Y:S05]  /*262c0*/  @!P0 NANOSLEEP.SYNCS 0x989680 ;  /* 0x009896800000895d */ /* 0x004fea0003900000 */
[----:B------:R1:W2:Y:S02]  /*262d0*/  @!P0 SYNCS.PHASECHK.TRANS64 P0, [R0+URZ], R2 ;  /* 0x00000002000085a7 */ /* 0x0002a4000800007f */
[----:B-1----:R1:W5:Y:S02]  /*262e0*/  LDL.LU R0, [R1+0x484] ;  /* 0x0004840001007983 */ /* 0x0023640000300800 */
[----:B-12---:R-:W-:Y:S05]  /*262f0*/  @!P0 BRA `(.L_x_30) ;  /* 0xfffffffc00e48947 */ /* 0x006fea000383ffff */
[----:B------:R-:W-:Y:S05]  /*26300*/  BRA `(.L_x_29) ;  /* 0xfffffe1000b07947 */ /* 0x000fea000383ffff */
.L_x_38:
[----:B0-----:R-:W-:-:S04]  /*26310*/  IMAD.U32 R25, RZ, RZ, UR19 ;  /* 0x00000013ff197e24 */ /* 0x001fc8000f8e00ff */
[----:B------:R0:W1:Y:S03]  /*26320*/  SYNCS.PHASECHK.TRANS64.TRYWAIT P0, [R25+URZ+0x8], R0 ;  /* 0x00000800190075a7 */ /* 0x000066000800017f */
[----:B-1----:R-:W-:Y:S05]  /*26330*/  @!P0 NANOSLEEP.SYNCS 0x989680 ;  /* 0x009896800000895d */ /* 0x002fea0003900000 */
[----:B------:R-:W1:Y:S02]  /*26340*/  @!P0 SYNCS.PHASECHK.TRANS64 P0, [R25+URZ+0x8], R0 ;  /* 0x00000800190085a7 */ /* 0x000e64000800007f */
[----:B-1----:R-:W-:Y:S05]  /*26350*/  @!P0 BRA `(.L_x_38) ;  /* 0xfffffffc00ec8947 */ /* 0x002fea000383ffff */
[----:B------:R-:W-:Y:S05]  /*26360*/  BRA `(.L_x_582) ;  /* 0xfffffeac00887947 */ /* 0x000fea000383ffff */
.L_x_559:
[----:B------:R-:W-:Y:S01]  /*26370*/  BSSY B1, `(.L_x_583) ;  /* 0x0000006000017945 */ /* 0x000fe20003800000 */
[----:B------:R-:W-:-:S07]  /*26380*/  IMAD.MOV.U32 R2, RZ, RZ, -0x1 ;  /* 0xffffffffff027424 */ /* 0x000fce00078e00ff */
[----:B------:R-:W-:Y:S05]  /*26390*/  WARPSYNC.COLLECTIVE R2, `(.L_x_584) ;  /* 0x00000000020c7348 */ /* 0x000fea0003c00000 */
[----:B------:R-:W-:Y:S02]  /*263a0*/  ELECT P1, UR62, PT ;  /* 0x00000000003e782f */ /* 0x000fe40003820000 */
[----:B------:R-:W-:Y:S01]  /*263b0*/  MOV R2, UR62 ;  /* 0x0000003e00027c02 */ /* 0x000fe20008000f00 */
[----:B------:R-:W-:Y:S10]  /*263c0*/  ENDCOLLECTIVE ;  /* 0x000000000000791b */ /* 0x000ff40003800000 */
.L_x_584:
[----:B------:R-:W-:Y:S05]  /*263d0*/  BSYNC B1 ;  /* 0x0000000000017941 */ /* 0x000fea0003800000 */
.L_x_583:
[----:B------:R-:W-:Y:S05]  /*263e0*/  BRA `(.L_x_585) ;  /* 0xffffffec00747947 */ /* 0x000fea000383ffff */
.L_x_562:
[----:B0-----:R0:W1:Y:S02]  /*263f0*/  SYNCS.PHASECHK.TRANS64.TRYWAIT P1, [R12+URZ+0x30], R7 ;  /* 0x000030070c0075a7 */ /* 0x001064000802017f */
[----:B-1----:R-:W-:Y:S05]  /*26400*/  @!P1 NANOSLEEP.SYNCS 0x989680 ;  /* 0x009896800000995d */ /* 0x002fea0003900000 */
[----:B------:R-:W1:Y:S02]  /*26410*/  @!P1 SYNCS.PHASECHK.TRANS64 P1, [R12+URZ+0x30], R7 ;  /* 0x000030070c0095a7 */ /* 0x000e64000802007f */
[----:B-1----:R-:W-:Y:S05]  /*26420*/  @!P1 BRA `(.L_x_562) ;  /* 0xfffffffc00f09947 */ /* 0x002fea000383ffff */
[----:B------:R-:W-:Y:S05]  /*26430*/  BRA `(.L_x_586) ;  /* 0xffffffec00b07947 */ /* 0x000fea000383ffff */
.L_x_571:
[----:B------:R-:W-:Y:S01]  /*26440*/  BSSY B0, `(.L_x_587) ;  /* 0x0000006000007945 */ /* 0x000fe20003800000 */
[----:B------:R-:W-:-:S07]  /*26450*/  IMAD.MOV.U32 R2, RZ, RZ, -0x1 ;  /* 0xffffffffff027424 */ /* 0x000fce00078e00ff */
[----:B01----:R-:W-:Y:S05]  /*26460*/  WARPSYNC.COLLECTIVE R2, `(.L_x_588) ;  /* 0x00000000020c7348 */ /* 0x003fea0003c00000 */
[----:B------:R-:W-:Y:S02]  /*26470*/  ELECT P1, UR62, PT ;  /* 0x00000000003e782f */ /* 0x000fe40003820000 */
[----:B------:R-:W-:Y:S01]  /*26480*/  MOV R2, UR62 ;  /* 0x0000003e00027c02 */ /* 0x000fe20008000f00 */
[----:B01----:R-:W-:Y:S10]  /*26490*/  ENDCOLLECTIVE ;  /* 0x000000000000791b */ /* 0x003ff40003800000 */
.L_x_588:
[----:B------:R-:W-:Y:S05]  /*264a0*/  BSYNC B0 ;  /* 0x0000000000007941 */ /* 0x000fea0003800000 */
.L_x_587:
[----:B------:R-:W-:Y:S01]  /*264b0*/  PLOP3.LUT P0, PT, P1, PT, PT, 0x80, 0x0 ;  /* 0x000000000000781c */ /* 0x000fe20000f0f070 */
[----:B------:R-:W-:-:S12]  /*264c0*/  BRA `(.L_x_589) ;  /* 0xfffffff800407947 */ /* 0x000fd8000383ffff */
.L_x_575:
[----:B0-----:R0:W1:Y:S02]  /*264d0*/  SYNCS.PHASECHK.TRANS64.TRYWAIT P0, [R5+URZ], R2 ;  /* 0x00000002050075a7 */ /* 0x001064000800017f */
[----:B-1----:R-:W-:Y:S05]  /*264e0*/  @!P0 NANOSLEEP.SYNCS 0x989680 ;  /* 0x009896800000895d */ /* 0x002fea0003900000 */
[----:B------:R-:W1:Y:S02]  /*264f0*/  @!P0 SYNCS.PHASECHK.TRANS64 P0, [R5+URZ], R2 ;  /* 0x00000002050085a7 */ /* 0x000e64000800007f */
[----:B-1----:R-:W-:Y:S05]  /*26500*/  @!P0 BRA `(.L_x_575) ;  /* 0xfffffffc00f08947 */ /* 0x002fea000383ffff */
[----:B------:R-:W-:Y:S05]  /*26510*/  BRA `(.L_x_590) ;  /* 0xfffffff800687947 */ /* 0x000fea000383ffff */
.L_x_576:
[----:B0-----:R0:W1:Y:S02]  /*26520*/  SYNCS.PHASECHK.TRANS64.TRYWAIT P0, [R7+URZ], R0 ;  /* 0x00000000070075a7 */ /* 0x001064000800017f */
[----:B-1----:R-:W-:Y:S05]  /*26530*/  @!P0 NANOSLEEP.SYNCS 0x989680 ;  /* 0x009896800000895d */ /* 0x002fea0003900000 */
[----:B------:R-:W1:Y:S02]  /*26540*/  @!P0 SYNCS.PHASECHK.TRANS64 P0, [R7+URZ], R0 ;  /* 0x00000000070085a7 */ /* 0x000e64000800007f */
[----:B-1----:R-:W-:Y:S05]  /*26550*/  @!P0 BRA `(.L_x_576) ;  /* 0xfffffffc00f08947 */ /* 0x002fea000383ffff */
[----:B------:R-:W-:Y:S05]  /*26560*/  BRA `(.L_x_591) ;  /* 0xfffffff800787947 */ /* 0x000fea000383ffff */
.L_x_577:
[----:B0-----:R0:W1:Y:S02]  /*26570*/  SYNCS.PHASECHK.TRANS64.TRYWAIT P0, [R7+URZ], R0 ;  /* 0x00000000070075a7 */ /* 0x001064000800017f */
[----:B-1----:R-:W-:Y:S05]  /*26580*/  @!P0 NANOSLEEP.SYNCS 0x989680 ;  /* 0x009896800000895d */ /* 0x002fea0003900000 */
[----:B------:R-:W1:Y:S02]  /*26590*/  @!P0 SYNCS.PHASECHK.TRANS64 P0, [R7+URZ], R0 ;  /* 0x00000000070085a7 */ /* 0x000e64000800007f */
[----:B-1----:R-:W-:Y:S05]  /*265a0*/  @!P0 BRA `(.L_x_577) ;  /* 0xfffffffc00f08947 */ /* 0x002fea000383ffff */
[----:B------:R-:W-:Y:S05]  /*265b0*/  BRA `(.L_x_592) ;  /* 0xfffffff800887947 */ /* 0x000fea000383ffff */
.L_x_578:
[----:B0-----:R0:W1:Y:S02]  /*265c0*/  SYNCS.PHASECHK.TRANS64.TRYWAIT P0, [R7+URZ], R0 ;  /* 0x00000000070075a7 */ /* 0x001064000800017f */
[----:B-1----:R-:W-:Y:S05]  /*265d0*/  @!P0 NANOSLEEP.SYNCS 0x989680 ;  /* 0x009896800000895d */ /* 0x002fea0003900000 */
[----:B------:R-:W1:Y:S02]  /*265e0*/  @!P0 SYNCS.PHASECHK.TRANS64 P0, [R7+URZ], R0 ;  /* 0x00000000070085a7 */ /* 0x000e64000800007f */
[----:B-1----:R-:W-:Y:S05]  /*265f0*/  @!P0 BRA `(.L_x_578) ;  /* 0xfffffffc00f08947 */ /* 0x002fea000383ffff */
[----:B------:R-:W-:Y:S05]  /*26600*/  BRA `(.L_x_593) ;  /* 0xfffffff800987947 */ /* 0x000fea000383ffff */
.L_x_579:
[----:B0-----:R0:W1:Y:S02]  /*26610*/  SYNCS.PHASECHK.TRANS64.TRYWAIT P0, [R7+URZ], R0 ;  /* 0x00000000070075a7 */ /* 0x001064000800017f */
[----:B-1----:R-:W-:Y:S05]  /*26620*/  @!P0 NANOSLEEP.SYNCS 0x989680 ;  /* 0x009896800000895d */ /* 0x002fea0003900000 */
[----:B------:R-:W1:Y:S02]  /*26630*/  @!P0 SYNCS.PHASECHK.TRANS64 P0, [R7+URZ], R0 ;  /* 0x00000000070085a7 */ /* 0x000e64000800007f */
[----:B-1----:R-:W-:Y:S05]  /*26640*/  @!P0 BRA `(.L_x_579) ;  /* 0xfffffffc00f08947 */ /* 0x002fea000383ffff */
[----:B------:R-:W-:Y:S05]  /*26650*/  BRA `(.L_x_594) ;  /* 0xfffffff800a87947 */ /* 0x000fea000383ffff */
.L_x_595:
[----:B------:R-:W-:-:S00]  /*26660*/  BRA `(.L_x_595) ;  /* 0xfffffffc00fc7947 */ /* 0x000fc0000383ffff */
[----:B------:R-:W-:-:S00]  /*26670*/  NOP ;  /* 0x0000000000007918 */ /* 0x000fc00000000000 */
        /* <DEDUP_REMOVED lines=8> */
.L_x_596:


//--------------------- .nv.shared._ZN7cutlass13device_kernelINS_4gemm6kernel13GemmUniversalIN4cute5tupleIJiiiiEEENS1_10collective13CollectiveMmaINS1_37MainloopSm90TmaGmmaWarpSpecializedFP8ILi6ENS5_IJNS4_1CILi2EEENSA_ILi1EEESC_EEENS1_32KernelTmaWarpSpecializedPingpongEEENS5_IJNSA_ILi64EEENSA_ILi512EEESG_EEENS_12float_e4m3_tENS5_IJlSC_lEEESJ_SK_NS4_8TiledMMAINS4_8MMA_AtomIJNS4_4SM904GMMA31MMA_64x256x32_F32E4M3E4M3_SS_TNILNSO_7ScaleInE1ELSQ_1EEEEEENS4_6LayoutINS5_IJSC_SC_SC_EEENS5_IJNSA_ILi0EEESV_SV_EEEEENS5_IJNS4_10UnderscoreESY_SY_EEEEENS4_13SM90_TMA_LOADENS4_14ComposedLayoutINS4_7SwizzleILi2ELi4ELi3EEENS4_18smem_ptr_flag_bitsILi8EEENST_INS5_IJNSA_ILi8EEESG_EEENS5_IJSG_SC_EEEEEEEvNS4_8identityENS4_23SM90_TMA_LOAD_MULTICASTES1B_vS1C_EENS_8epilogue10collective6detail29Sm90TmaWarpSpecializedAdapterINS1G_15DefaultEpilogueISJ_SK_SK_NS1F_6thread17LinearCombinationISJ_Li1EffLNS1K_9ScaleType4KindE0ELNS_15FloatRoundStyleE2ESJ_EENS1_15EpilogueDefaultEEEEEvvEEEEvNT_6ParamsE --------------------------
	.section	.nv.shared._ZN7cutlass13device_kernelINS_4gemm6kernel13GemmUniversalIN4cute5tupleIJiiiiEEENS1_10collective13CollectiveMmaINS1_37MainloopSm90TmaGmmaWarpSpecializedFP8ILi6ENS5_IJNS4_1CILi2EEENSA_ILi1EEESC_EEENS1_32KernelTmaWarpSpecializedPingpongEEENS5_IJNSA_ILi64EEENSA_ILi512EEESG_EEENS_12float_e4m3_tENS5_IJlSC_lEEESJ_SK_NS4_8TiledMMAINS4_8MMA_AtomIJNS4_4SM904GMMA31MMA_64x256x32_F32E4M3E4M3_SS_TNILNSO_7ScaleInE1ELSQ_1EEEEEENS4_6LayoutINS5_IJSC_SC_SC_EEENS5_IJNSA_ILi0EEESV_SV_EEEEENS5_IJNS4_10UnderscoreESY_SY_EEEEENS4_13SM90_TMA_LOADENS4_14ComposedLayoutINS4_7SwizzleILi2ELi4ELi3EEENS4_18smem_ptr_flag_bitsILi8EEENST_INS5_IJNSA_ILi8EEESG_EEENS5_IJSG_SC_EEEEEEEvNS4_8identityENS4_23SM90_TMA_LOAD_MULTICASTES1B_vS1C_EENS_8epilogue10collective6detail29Sm90TmaWarpSpecializedAdapterINS1G_15DefaultEpilogueISJ_SK_SK_NS1F_6thread17LinearCombinationISJ_Li1EffLNS1K_9ScaleType4KindE0ELNS_15FloatRoundStyleE2ESJ_EENS1_15EpilogueDefaultEEEEEvvEEEEvNT_6ParamsE,"aw",@nobits
	.sectionflags	@""
	.align	16
	.zero		1024


//--------------------- .nv.shared.reserved.0     --------------------------
	.section	.nv.shared.reserved.0,"aw",@nobits
	.weak		__nv_reservedSMEM_offset_0_alias
	.size		__nv_reservedSMEM_offset_0_alias, 0, 0
	.other		__nv_reservedSMEM_offset_0_alias,@"STO_CUDA_RESERVED_SHARED STV_DEFAULT"
__nv_reservedSMEM_offset_0_alias:
	.zero		0


//--------------------- .nv.global                --------------------------
	.section	.nv.global,"aw",@nobits
.nv.global:
	.type		_ZN40_INTERNAL_f608f87f_4_k_cu_e27b5ca1_119264cute1_E,@object
	.size		_ZN40_INTERNAL_f608f87f_4_k_cu_e27b5ca1_119264cute1_E,(_ZN40_INTERNAL_f608f87f_4_k_cu_e27b5ca1_119264cuda3std3__45__cpo6cbeginE - _ZN40_INTERNAL_f608f87f_4_k_cu_e27b5ca1_119264cute1_E)
_ZN40_INTERNAL_f608f87f_4_k_cu_e27b5ca1_119264cute1_E:
	.zero		1
	.type		_ZN40_INTERNAL_f608f87f_4_k_cu_e27b5ca1_119264cuda3std3__45__cpo6cbeginE,@object
	.size		_ZN40_INTERNAL_f608f87f_4_k_cu_e27b5ca1_119264cuda3std3__45__cpo6cbeginE,(_ZN40_INTERNAL_f608f87f_4_k_cu_e27b5ca1_119264cuda3std3__48in_placeE - _ZN40_INTERNAL_f608f87f_4_k_cu_e27b5ca1_119264cuda3std3__45__cpo6cbeginE)
_ZN40_INTERNAL_f608f87f_4_k_cu_e27b5ca1_119264cuda3std3__45__cpo6cbeginE:
	.zero		1
	.type		_ZN40_INTERNAL_f608f87f_4_k_cu_e27b5ca1_119264cuda3std3__48in_placeE,@object
	.size		_ZN40_INTERNAL_f608f87f_4_k_cu_e27b5ca1_119264cuda3std3__48in_placeE,(_ZN40_INTERNAL_f608f87f_4_k_cu_e27b5ca1_119264cuda3std6ranges3__45__cpo9iter_moveE - _ZN40_INTERNAL_f608f87f_4_k_cu_e27b5ca1_119264cuda3std3__48in_placeE)
_ZN40_INTERNAL_f608f87f_4_k_cu_e27b5ca1_119264cuda3std3__48in_placeE:
	.zero		1
	.type		_ZN40_INTERNAL_f608f87f_4_k_cu_e27b5ca1_119264cuda3std6ranges3__45__cpo9iter_moveE,@object
	.size		_ZN40_INTERNAL_f608f87f_4_k_cu_e27b5ca1_119264cuda3std6ranges3__45__cpo9iter_moveE,(_ZN40_INTERNAL_f608f87f_4_k_cu_e27b5ca1_119264cuda3std3__45__cpo5beginE - _ZN40_INTERNAL_f608f87f_4_k_cu_e27b5ca1_119264cuda3std6ranges3__45__cpo9iter_moveE)
_ZN40_INTERNAL_f608f87f_4_k_cu_e27b5ca1_119264cuda3std6ranges3__45__cpo9iter_moveE:
	.zero		1
	.type		_ZN40_INTERNAL_f608f87f_4_k_cu_e27b5ca1_119264cuda3std3__45__cpo5beginE,@object
	.size		_ZN40_INTERNAL_f608f87f_4_k_cu_e27b5ca1_119264cuda3std3__45__cpo5beginE,(_ZN40_INTERNAL_f608f87f_4_k_cu_e27b5ca1_119264cuda3std3__442_GLOBAL__N__f608f87f_4_k_cu_e27b5ca1_119266ignoreE - _ZN40_INTERNAL_f608f87f_4_k_cu_e27b5ca1_119264cuda3std3__45__cpo5beginE)
_ZN40_INTERNAL_f608f87f_4_k_cu_e27b5ca1_119264cuda3std3__45__cpo5beginE:
	.zero		1
	.type		_ZN40_INTERNAL_f608f87f_4_k_cu_e27b5ca1_119264cuda3std3__442_GLOBAL__N__f608f87f_4_k_cu_e27b5ca1_119266ignoreE,@object
	.size		_ZN40_INTERNAL_f608f87f_4_k_cu_e27b5ca1_119264cuda3std3__442_GLOBAL__N__f608f87f_4_k_cu_e27b5ca1_119266ignoreE,(_ZN40_INTERNAL_f608f87f_4_k_cu_e27b5ca1_119264cute7productE - _ZN40_INTERNAL_f608f87f_4_k_cu_e27b5ca1_119264cuda3std3__442_GLOBAL__N__f608f87f_4_k_cu_e27b5ca1_119266ignoreE)
_ZN40_INTERNAL_f608f87f_4_k_cu_e27b5ca1_119264cuda3std3__442_GLOBAL__N__f608f87f_4_k_cu_e27b5ca1_119266ignoreE:
	.zero		1
	.type		_ZN40_INTERNAL_f608f87f_4_k_cu_e27b5ca1_119264cute7productE,@object
	.size		_ZN40_INTERNAL_f608f87f_4_k_cu_e27b5ca1_119264cute7productE,(_ZN40_INTERNAL_f608f87f_4_k_cu_e27b5ca1_119264cuda3std3__45__cpo3endE - _ZN40_INTERNAL_f608f87f_4_k_cu_e27b5ca1_119264cute7productE)
_ZN40_INTERNAL_f608f87f_4_k_cu_e27b5ca1_119264cute7productE:
	.zero		1
	.type		_ZN40_INTERNAL_f608f87f_4_k_cu_e27b5ca1_119264cuda3std3__45__cpo3endE,@object
	.size		_ZN40_INTERNAL_f608f87f_4_k_cu_e27b5ca1_119264cuda3std3__45__cpo3endE,(_ZN40_INTERNAL_f608f87f_4_k_cu_e27b5ca1_119264cuda3std3__419piecewise_constructE - _ZN40_INTERNAL_f608f87f_4_k_cu_e27b5ca1_119264cuda3std3__45__cpo3endE)
_ZN40_INTERNAL_f608f87f_4_k_cu_e27b5ca1_119264cuda3std3__45__cpo3endE:
	.zero		1
	.type		_ZN40_INTERNAL_f608f87f_4_k_cu_e27b5ca1_119264cuda3std3__419piecewise_constructE,@object
	.size		_ZN40_INTERNAL_f608f87f_4_k_cu_e27b5ca1_119264cuda3std3__419piecewise_constructE,(_ZN40_INTERNAL_f608f87f_4_k_cu_e27b5ca1_119264cuda3std3__45__cpo4cendE - _ZN40_INTERNAL_f608f87f_4_k_cu_e27b5ca1_119264cuda3std3__419piecewise_constructE)
_ZN40_INTERNAL_f608f87f_4_k_cu_e27b5ca1_119264cuda3std3__419piecewise_constructE:
	.zero		1
	.type		_ZN40_INTERNAL_f608f87f_4_k_cu_e27b5ca1_119264cuda3std3__45__cpo4cendE,@object
	.size		_ZN40_INTERNAL_f608f87f_4_k_cu_e27b5ca1_119264cuda3std3__45__cpo4cendE,(_ZN40_INTERNAL_f608f87f_4_k_cu_e27b5ca1_119264cuda3std6ranges3__45__cpo4swapE - _ZN40_INTERNAL_f608f87f_4_k_cu_e27b5ca1_119264cuda3std3__45__cpo4cendE)
_ZN40_INTERNAL_f608f87f_4_k_cu_e27b5ca1_119264cuda3std3__45__cpo4cendE:
	.zero		1
	.type		_ZN40_INTERNAL_f608f87f_4_k_cu_e27b5ca1_119264cuda3std6ranges3__45__cpo4swapE,@object
	.size		_ZN40_INTERNAL_f608f87f_4_k_cu_e27b5ca1_119264cuda3std6ranges3__45__cpo4swapE,(.L_7 - _ZN40_INTERNAL_f608f87f_4_k_cu_e27b5ca1_119264cuda3std6ranges3__45__cpo4swapE)
_ZN40_INTERNAL_f608f87f_4_k_cu_e27b5ca1_119264cuda3std6ranges3__45__cpo4swapE:
	.zero		1
.L_7:


//--------------------- .nv.constant0._ZN7cutlass13device_kernelINS_4gemm6kernel13GemmUniversalIN4cute5tupleIJiiiiEEENS1_10collective13CollectiveMmaINS1_37MainloopSm90TmaGmmaWarpSpecializedFP8ILi6ENS5_IJNS4_1CILi2EEENSA_ILi1EEESC_EEENS1_32KernelTmaWarpSpecializedPingpongEEENS5_IJNSA_ILi64EEENSA_ILi512EEESG_EEENS_12float_e4m3_tENS5_IJlSC_lEEESJ_SK_NS4_8TiledMMAINS4_8MMA_AtomIJNS4_4SM904GMMA31MMA_64x256x32_F32E4M3E4M3_SS_TNILNSO_7ScaleInE1ELSQ_1EEEEEENS4_6LayoutINS5_IJSC_SC_SC_EEENS5_IJNSA_ILi0EEESV_SV_EEEEENS5_IJNS4_10UnderscoreESY_SY_EEEEENS4_13SM90_TMA_LOADENS4_14ComposedLayoutINS4_7SwizzleILi2ELi4ELi3EEENS4_18smem_ptr_flag_bitsILi8EEENST_INS5_IJNSA_ILi8EEESG_EEENS5_IJSG_SC_EEEEEEEvNS4_8identityENS4_23SM90_TMA_LOAD_MULTICASTES1B_vS1C_EENS_8epilogue10collective6detail29Sm90TmaWarpSpecializedAdapterINS1G_15DefaultEpilogueISJ_SK_SK_NS1F_6thread17LinearCombinationISJ_Li1EffLNS1K_9ScaleType4KindE0ELNS_15FloatRoundStyleE2ESJ_EENS1_15EpilogueDefaultEEEEEvvEEEEvNT_6ParamsE --------------------------
	.section	.nv.constant0._ZN7cutlass13device_kernelINS_4gemm6kernel13GemmUniversalIN4cute5tupleIJiiiiEEENS1_10collective13CollectiveMmaINS1_37MainloopSm90TmaGmmaWarpSpecializedFP8ILi6ENS5_IJNS4_1CILi2EEENSA_ILi1EEESC_EEENS1_32KernelTmaWarpSpecializedPingpongEEENS5_IJNSA_ILi64EEENSA_ILi512EEESG_EEENS_12float_e4m3_tENS5_IJlSC_lEEESJ_SK_NS4_8TiledMMAINS4_8MMA_AtomIJNS4_4SM904GMMA31MMA_64x256x32_F32E4M3E4M3_SS_TNILNSO_7ScaleInE1ELSQ_1EEEEEENS4_6LayoutINS5_IJSC_SC_SC_EEENS5_IJNSA_ILi0EEESV_SV_EEEEENS5_IJNS4_10UnderscoreESY_SY_EEEEENS4_13SM90_TMA_LOADENS4_14ComposedLayoutINS4_7SwizzleILi2ELi4ELi3EEENS4_18smem_ptr_flag_bitsILi8EEENST_INS5_IJNSA_ILi8EEESG_EEENS5_IJSG_SC_EEEEEEEvNS4_8identityENS4_23SM90_TMA_LOAD_MULTICASTES1B_vS1C_EENS_8epilogue10collective6detail29Sm90TmaWarpSpecializedAdapterINS1G_15DefaultEpilogueISJ_SK_SK_NS1F_6thread17LinearCombinationISJ_Li1EffLNS1K_9ScaleType4KindE0ELNS_15FloatRoundStyleE2ESJ_EENS1_15EpilogueDefaultEEEEEvvEEEEvNT_6ParamsE,"a",@progbits
	.sectionflags	@""
	.align	4
.nv.constant0._ZN7cutlass13device_kernelINS_4gemm6kernel13GemmUniversalIN4cute5tupleIJiiiiEEENS1_10collective13CollectiveMmaINS1_37MainloopSm90TmaGmmaWarpSpecializedFP8ILi6ENS5_IJNS4_1CILi2EEENSA_ILi1EEESC_EEENS1_32KernelTmaWarpSpecializedPingpongEEENS5_IJNSA_ILi64EEENSA_ILi512EEESG_EEENS_12float_e4m3_tENS5_IJlSC_lEEESJ_SK_NS4_8TiledMMAINS4_8MMA_AtomIJNS4_4SM904GMMA31MMA_64x256x32_F32E4M3E4M3_SS_TNILNSO_7ScaleInE1ELSQ_1EEEEEENS4_6LayoutINS5_IJSC_SC_SC_EEENS5_IJNSA_ILi0EEESV_SV_EEEEENS5_IJNS4_10UnderscoreESY_SY_EEEEENS4_13SM90_TMA_LOADENS4_14ComposedLayoutINS4_7SwizzleILi2ELi4ELi3EEENS4_18smem_ptr_flag_bitsILi8EEENST_INS5_IJNSA_ILi8EEESG_EEENS5_IJSG_SC_EEEEEEEvNS4_8identityENS4_23SM90_TMA_LOAD_MULTICASTES1B_vS1C_EENS_8epilogue10collective6detail29Sm90TmaWarpSpecializedAdapterINS1G_15DefaultEpilogueISJ_SK_SK_NS1F_6thread17LinearCombinationISJ_Li1EffLNS1K_9ScaleType4KindE0ELNS_15FloatRoundStyleE2ESJ_EENS1_15EpilogueDefaultEEEEEvvEEEEvNT_6ParamsE:
	.zero		1664


//--------------------- SYMBOLS --------------------------

	.type		.nv.reservedSmem.offset0,@object
	.size		.nv.reservedSmem.offset0,0x4
